	.target	sm_90a

	.elftype	@"ET_EXEC"


//--------------------- .note.nv.tkinfo           --------------------------
	.section	.note.nv.tkinfo,"",@"SHT_NOTE"
	.sectionflags	@"SHF_NOTE_NV_TKINFO"
	.tkinfo
        /*0018*/ 	.word	0x00000002
        /*0030*/ 	.string	""
        /*0030*/ 	.string	"ptxas"
        /*0030*/ 	.string	"Cuda compilation tools, release 13.0, V13.0.88"
        /*0030*/ 	.string	"Build cuda_13.0.r13.0/compiler.36424714_0"
        /*0030*/ 	.string	"-arch sm_90a -m 64 "



//--------------------- .note.nv.cuinfo           --------------------------
	.section	.note.nv.cuinfo,"",@"SHT_NOTE"
	.sectionflags	@"SHF_NOTE_NV_CUINFO"
        /*0018*/ 	.short	0x0002
        /*001a*/ 	.short	0x005a
        /*001c*/ 	.short	0x0082
	.zero		2


//--------------------- .nv.info                  --------------------------
	.section	.nv.info,"",@"SHT_CUDA_INFO"
	.align	4


	//----- nvinfo : EIATTR_REGCOUNT
	.align		4
        /*0000*/ 	.byte	0x04, 0x2f
        /*0002*/ 	.short	(.L_15 - .L_14)
	.align		4
.L_14:
        /*0004*/ 	.word	index@(_ZN7cutlass13device_kernelINS_4gemm6kernel13GemmUniversalIN4cute5tupleIJiiiiEEENS1_10collective13CollectiveMmaINS1_34MainloopSm90TmaGmmaWarpSpecializedILi11ENS5_IJNS4_1CILi1EEESB_SB_EEENS1_32KernelTmaWarpSpecializedPingpongEEENS5_IJNSA_ILi64EEENSA_ILi96EEESF_EEENS_6half_tENS5_IJlSB_lEEESI_SJ_NS4_8TiledMMAINS4_8MMA_AtomIJNS4_4SM904GMMA25MMA_64x96x16_F32F16F16_SSILNSN_5MajorE0ELSP_0ELNSN_7ScaleInE1ELSQ_1EEEEEENS4_6LayoutISC_NS5_IJNSA_ILi0EEESU_SU_EEEEENS5_IJNS4_10UnderscoreESX_SX_EEEEENS4_13SM90_TMA_LOADENS4_14ComposedLayoutINS4_7SwizzleILi3ELi4ELi3EEENS4_18smem_ptr_flag_bitsILi16EEENST_INS5_IJNSA_ILi8EEESF_EEENS5_IJSF_SB_EEEEEEEvNS4_8identityES10_S1A_vS1B_EENS_8epilogue10collective6detail29Sm90TmaWarpSpecializedAdapterINS1E_15DefaultEpilogueISI_SJ_SJ_NS1D_6thread17LinearCombinationISI_Li1EffLNS1I_9ScaleType4KindE0ELNS_15FloatRoundStyleE2ESI_EENS1_15EpilogueDefaultEEEEEvvEEEEvNT_6ParamsE)
        /*0008*/ 	.word	0x000000a8


	//----- nvinfo : EIATTR_FRAME_SIZE
	.align		4
.L_15:
        /*000c*/ 	.byte	0x04, 0x11
        /*000e*/ 	.short	(.L_17 - .L_16)
	.align		4
.L_16:
        /*0010*/ 	.word	index@(_ZN7cutlass13device_kernelINS_4gemm6kernel13GemmUniversalIN4cute5tupleIJiiiiEEENS1_10collective13CollectiveMmaINS1_34MainloopSm90TmaGmmaWarpSpecializedILi11ENS5_IJNS4_1CILi1EEESB_SB_EEENS1_32KernelTmaWarpSpecializedPingpongEEENS5_IJNSA_ILi64EEENSA_ILi96EEESF_EEENS_6half_tENS5_IJlSB_lEEESI_SJ_NS4_8TiledMMAINS4_8MMA_AtomIJNS4_4SM904GMMA25MMA_64x96x16_F32F16F16_SSILNSN_5MajorE0ELSP_0ELNSN_7ScaleInE1ELSQ_1EEEEEENS4_6LayoutISC_NS5_IJNSA_ILi0EEESU_SU_EEEEENS5_IJNS4_10UnderscoreESX_SX_EEEEENS4_13SM90_TMA_LOADENS4_14ComposedLayoutINS4_7SwizzleILi3ELi4ELi3EEENS4_18smem_ptr_flag_bitsILi16EEENST_INS5_IJNSA_ILi8EEESF_EEENS5_IJSF_SB_EEEEEEEvNS4_8identityES10_S1A_vS1B_EENS_8epilogue10collective6detail29Sm90TmaWarpSpecializedAdapterINS1E_15DefaultEpilogueISI_SJ_SJ_NS1D_6thread17LinearCombinationISI_Li1EffLNS1I_9ScaleType4KindE0ELNS_15FloatRoundStyleE2ESI_EENS1_15EpilogueDefaultEEEEEvvEEEEvNT_6ParamsE)
        /*0014*/ 	.word	0x00000008


	//----- nvinfo : EIATTR_MIN_STACK_SIZE
	.align		4
.L_17:
        /*0018*/ 	.byte	0x04, 0x12
        /*001a*/ 	.short	(.L_19 - .L_18)
	.align		4
.L_18:
        /*001c*/ 	.word	index@(_ZN7cutlass13device_kernelINS_4gemm6kernel13GemmUniversalIN4cute5tupleIJiiiiEEENS1_10collective13CollectiveMmaINS1_34MainloopSm90TmaGmmaWarpSpecializedILi11ENS5_IJNS4_1CILi1EEESB_SB_EEENS1_32KernelTmaWarpSpecializedPingpongEEENS5_IJNSA_ILi64EEENSA_ILi96EEESF_EEENS_6half_tENS5_IJlSB_lEEESI_SJ_NS4_8TiledMMAINS4_8MMA_AtomIJNS4_4SM904GMMA25MMA_64x96x16_F32F16F16_SSILNSN_5MajorE0ELSP_0ELNSN_7ScaleInE1ELSQ_1EEEEEENS4_6LayoutISC_NS5_IJNSA_ILi0EEESU_SU_EEEEENS5_IJNS4_10UnderscoreESX_SX_EEEEENS4_13SM90_TMA_LOADENS4_14ComposedLayoutINS4_7SwizzleILi3ELi4ELi3EEENS4_18smem_ptr_flag_bitsILi16EEENST_INS5_IJNSA_ILi8EEESF_EEENS5_IJSF_SB_EEEEEEEvNS4_8identityES10_S1A_vS1B_EENS_8epilogue10collective6detail29Sm90TmaWarpSpecializedAdapterINS1E_15DefaultEpilogueISI_SJ_SJ_NS1D_6thread17LinearCombinationISI_Li1EffLNS1I_9ScaleType4KindE0ELNS_15FloatRoundStyleE2ESI_EENS1_15EpilogueDefaultEEEEEvvEEEEvNT_6ParamsE)
        /*0020*/ 	.word	0x00000008
.L_19:


//--------------------- .nv.compat                --------------------------
	.section	.nv.compat,"",@"SHT_CUDA_COMPAT_INFO"
	.align	4
        /*0000*/ 	.byte	0x02, 0x09, 0x01, 0x00, 0x02, 0x02, 0x04, 0x00, 0x02, 0x05, 0x05, 0x00, 0x03, 0x07, 0x01, 0x01
        /*0010*/ 	.byte	0x02, 0x03, 0x01, 0x00, 0x02, 0x06, 0x01, 0x00, 0x04, 0x0b, 0x08, 0x00, 0x00, 0x00, 0x00, 0x00
        /*0020*/ 	.byte	0x00, 0x00, 0x00, 0x00


//--------------------- .nv.info._ZN7cutlass13device_kernelINS_4gemm6kernel13GemmUniversalIN4cute5tupleIJiiiiEEENS1_10collective13CollectiveMmaINS1_34MainloopSm90TmaGmmaWarpSpecializedILi11ENS5_IJNS4_1CILi1EEESB_SB_EEENS1_32KernelTmaWarpSpecializedPingpongEEENS5_IJNSA_ILi64EEENSA_ILi96EEESF_EEENS_6half_tENS5_IJlSB_lEEESI_SJ_NS4_8TiledMMAINS4_8MMA_AtomIJNS4_4SM904GMMA25MMA_64x96x16_F32F16F16_SSILNSN_5MajorE0ELSP_0ELNSN_7ScaleInE1ELSQ_1EEEEEENS4_6LayoutISC_NS5_IJNSA_ILi0EEESU_SU_EEEEENS5_IJNS4_10UnderscoreESX_SX_EEEEENS4_13SM90_TMA_LOADENS4_14ComposedLayoutINS4_7SwizzleILi3ELi4ELi3EEENS4_18smem_ptr_flag_bitsILi16EEENST_INS5_IJNSA_ILi8EEESF_EEENS5_IJSF_SB_EEEEEEEvNS4_8identityES10_S1A_vS1B_EENS_8epilogue10collective6detail29Sm90TmaWarpSpecializedAdapterINS1E_15DefaultEpilogueISI_SJ_SJ_NS1D_6thread17LinearCombinationISI_Li1EffLNS1I_9ScaleType4KindE0ELNS_15FloatRoundStyleE2ESI_EENS1_15EpilogueDefaultEEEEEvvEEEEvNT_6ParamsE --------------------------
	.section	.nv.info._ZN7cutlass13device_kernelINS_4gemm6kernel13GemmUniversalIN4cute5tupleIJiiiiEEENS1_10collective13CollectiveMmaINS1_34MainloopSm90TmaGmmaWarpSpecializedILi11ENS5_IJNS4_1CILi1EEESB_SB_EEENS1_32KernelTmaWarpSpecializedPingpongEEENS5_IJNSA_ILi64EEENSA_ILi96EEESF_EEENS_6half_tENS5_IJlSB_lEEESI_SJ_NS4_8TiledMMAINS4_8MMA_AtomIJNS4_4SM904GMMA25MMA_64x96x16_F32F16F16_SSILNSN_5MajorE0ELSP_0ELNSN_7ScaleInE1ELSQ_1EEEEEENS4_6LayoutISC_NS5_IJNSA_ILi0EEESU_SU_EEEEENS5_IJNS4_10UnderscoreESX_SX_EEEEENS4_13SM90_TMA_LOADENS4_14ComposedLayoutINS4_7SwizzleILi3ELi4ELi3EEENS4_18smem_ptr_flag_bitsILi16EEENST_INS5_IJNSA_ILi8EEESF_EEENS5_IJSF_SB_EEEEEEEvNS4_8identityES10_S1A_vS1B_EENS_8epilogue10collective6detail29Sm90TmaWarpSpecializedAdapterINS1E_15DefaultEpilogueISI_SJ_SJ_NS1D_6thread17LinearCombinationISI_Li1EffLNS1I_9ScaleType4KindE0ELNS_15FloatRoundStyleE2ESI_EENS1_15EpilogueDefaultEEEEEvvEEEEvNT_6ParamsE,"",@"SHT_CUDA_INFO"
	.sectionflags	@""
	.align	4


	//----- nvinfo : EIATTR_CUDA_API_VERSION
	.align		4
        /*0000*/ 	.byte	0x04, 0x37
        /*0002*/ 	.short	(.L_21 - .L_20)
.L_20:
        /*0004*/ 	.word	0x00000082


	//----- nvinfo : EIATTR_KPARAM_INFO
	.align		4
.L_21:
        /*0008*/ 	.byte	0x04, 0x17
        /*000a*/ 	.short	(.L_23 - .L_22)
.L_22:
        /*000c*/ 	.word	0x00000000
        /*0010*/ 	.short	0x0000
        /*0012*/ 	.short	0x0070
        /*0014*/ 	.byte	0x00, 0xf0, 0x01, 0x10


	//----- nvinfo : EIATTR_SPARSE_MMA_MASK
	.align		4
.L_23:
        /*0018*/ 	.byte	0x03, 0x50
        /*001a*/ 	.short	0x0000


	//----- nvinfo : EIATTR_MAXREG_COUNT
	.align		4
        /*001c*/ 	.byte	0x03, 0x1b
        /*001e*/ 	.short	0x00a8


	//----- nvinfo : EIATTR_NUM_BARRIERS
	.align		4
        /*0020*/ 	.byte	0x02, 0x4c
        /*0022*/ 	.byte	0x01
	.zero		1


	//----- nvinfo : EIATTR_EXTERNS
	.align		4
        /*0024*/ 	.byte	0x04, 0x0f
        /*0026*/ 	.short	(.L_25 - .L_24)


	//   ....[0]....
	.align		4
.L_24:
        /*0028*/ 	.word	index@(__assertfail)


	//----- nvinfo : EIATTR_ANNOTATIONS
	.align		4
.L_25:
        /*002c*/ 	.byte	0x04, 0x55
        /*002e*/ 	.short	(.L_27 - .L_26)


	//   ....[0]....
.L_26:
        /*0030*/ 	.word	0x00000001
        /*0034*/ 	.byte	0xe0, 0x0b, 0x00, 0x00, 0x01, 0x00, 0x00, 0x00, 0x00, 0x13, 0x00, 0x00, 0x01, 0x00, 0x00, 0x00
        /*0044*/ 	.byte	0xd0, 0x52, 0x00, 0x00, 0x01, 0x00, 0x00, 0x00, 0x90, 0x5e, 0x00, 0x00


	//----- nvinfo : EIATTR_MERCURY_ISA_VERSION
	.align		4
.L_27:
        /*0050*/ 	.byte	0x03, 0x5f
        /*0052*/ 	.short	0x0101


	//----- nvinfo : EIATTR_INT_WARP_WIDE_INSTR_OFFSETS
	.align		4
        /*0054*/ 	.byte	0x04, 0x31
        /*0056*/ 	.short	(.L_29 - .L_28)


	//   ....[0]....
.L_28:
        /*0058*/ 	.word	0x00000500


	//   ....[1]....
        /*005c*/ 	.word	0x00000520


	//   ....[2]....
        /*0060*/ 	.word	0x000005a0


	//   ....[3]....
        /*0064*/ 	.word	0x000005b0


	//   ....[4]....
        /*0068*/ 	.word	0x000005c0


	//   ....[5]....
        /*006c*/ 	.word	0x000005e0


	//   ....[6]....
        /*0070*/ 	.word	0x00000670


	//   ....[7]....
        /*0074*/ 	.word	0x00000690


	//----- nvinfo : EIATTR_COOP_GROUP_MASK_REGIDS
	.align		4
.L_29:
        /*0078*/ 	.byte	0x04, 0x29
        /*007a*/ 	.short	(.L_31 - .L_30)


	//   ....[0]....
.L_30:
        /*007c*/ 	.word	0xffffffff


	//   ....[1]....
        /*0080*/ 	.word	0xffffffff


	//   ....[2]....
        /*0084*/ 	.word	0xffffffff


	//   ....[3]....
        /*0088*/ 	.word	0xffffffff


	//   ....[4]....
        /*008c*/ 	.word	0xffffffff


	//   ....[5]....
        /*0090*/ 	.word	0xffffffff


	//----- nvinfo : EIATTR_COOP_GROUP_INSTR_OFFSETS
	.align		4
.L_31:
        /*0094*/ 	.byte	0x04, 0x28
        /*0096*/ 	.short	(.L_33 - .L_32)


	//   ....[0]....
.L_32:
        /*0098*/ 	.word	0x00000070


	//   ....[1]....
        /*009c*/ 	.word	0x00000080


	//   ....[2]....
        /*00a0*/ 	.word	0x00000140


	//   ....[3]....
        /*00a4*/ 	.word	0x000003e0


	//   ....[4]....
        /*00a8*/ 	.word	0x00000420


	//   ....[5]....
        /*00ac*/ 	.word	0x00000460


	//----- nvinfo : EIATTR_REG_RECONFIG
	.align		4
.L_33:
        /*00b0*/ 	.byte	0x01, 0x54
	.zero		2


	//----- nvinfo : EIATTR_SYSCALL_OFFSETS
	.align		4
        /*00b4*/ 	.byte	0x04, 0x46
        /*00b6*/ 	.short	(.L_35 - .L_34)


	//   ....[0]....
.L_34:
        /*00b8*/ 	.word	0x00001800


	//----- nvinfo : EIATTR_MBARRIER_INSTR_OFFSETS
	.align		4
.L_35:
        /*00bc*/ 	.byte	0x04, 0x39
        /*00be*/ 	.short	(.L_37 - .L_36)


	//   ....[0]....
.L_36:
        /*00c0*/ 	.word	0x00000260
        /*00c4*/ 	.word	0x000000ff
        /*00c8*/ 	.word	0x00000000
        /*00cc*/ 	.short	0x0100
        /*00ce*/ 	.byte	0x08
	.zero		1


	//   ....[1]....
        /*00d0*/ 	.word	0x00000270
        /*00d4*/ 	.word	0x000000ff
        /*00d8*/ 	.word	0x00000058
        /*00dc*/ 	.short	0x0100
        /*00de*/ 	.byte	0x08
	.zero		1


	//   ....[2]....
        /*00e0*/ 	.word	0x00000280
        /*00e4*/ 	.word	0x000000ff
        /*00e8*/ 	.word	0x00000008
        /*00ec*/ 	.short	0x0100
        /*00ee*/ 	.byte	0x08
	.zero		1


	//   ....[3]....
        /*00f0*/ 	.word	0x00000290
        /*00f4*/ 	.word	0x000000ff
        /*00f8*/ 	.word	0x00000060
        /*00fc*/ 	.short	0x0100
        /*00fe*/ 	.byte	0x08
	.zero		1


	//   ....[4]....
        /*0100*/ 	.word	0x000002a0
        /*0104*/ 	.word	0x000000ff
        /*0108*/ 	.word	0x00000010
        /*010c*/ 	.short	0x0100
        /*010e*/ 	.byte	0x08
	.zero		1


	//   ....[5]....
        /*0110*/ 	.word	0x000002b0
        /*0114*/ 	.word	0x000000ff
        /*0118*/ 	.word	0x00000068
        /*011c*/ 	.short	0x0100
        /*011e*/ 	.byte	0x08
	.zero		1


	//   ....[6]....
        /*0120*/ 	.word	0x000002c0
        /*0124*/ 	.word	0x000000ff
        /*0128*/ 	.word	0x00000018
        /*012c*/ 	.short	0x0100
        /*012e*/ 	.byte	0x08
	.zero		1


	//   ....[7]....
        /*0130*/ 	.word	0x000002d0
        /*0134*/ 	.word	0x000000ff
        /*0138*/ 	.word	0x00000070
        /*013c*/ 	.short	0x0100
        /*013e*/ 	.byte	0x08
	.zero		1


	//   ....[8]....
        /*0140*/ 	.word	0x000002e0
        /*0144*/ 	.word	0x000000ff
        /*0148*/ 	.word	0x00000020
        /*014c*/ 	.short	0x0100
        /*014e*/ 	.byte	0x08
	.zero		1


	//   ....[9]....
        /*0150*/ 	.word	0x000002f0
        /*0154*/ 	.word	0x000000ff
        /*0158*/ 	.word	0x00000078
        /*015c*/ 	.short	0x0100
        /*015e*/ 	.byte	0x08
	.zero		1


	//   ....[10]....
        /*0160*/ 	.word	0x00000300
        /*0164*/ 	.word	0x000000ff
        /*0168*/ 	.word	0x00000028
        /*016c*/ 	.short	0x0100
        /*016e*/ 	.byte	0x08
	.zero		1


	//   ....[11]....
        /*0170*/ 	.word	0x00000310
        /*0174*/ 	.word	0x000000ff
        /*0178*/ 	.word	0x00000080
        /*017c*/ 	.short	0x0100
        /*017e*/ 	.byte	0x08
	.zero		1


	//   ....[12]....
        /*0180*/ 	.word	0x00000320
        /*0184*/ 	.word	0x000000ff
        /*0188*/ 	.word	0x00000030
        /*018c*/ 	.short	0x0100
        /*018e*/ 	.byte	0x08
	.zero		1


	//   ....[13]....
        /*0190*/ 	.word	0x00000330
        /*0194*/ 	.word	0x000000ff
        /*0198*/ 	.word	0x00000088
        /*019c*/ 	.short	0x0100
        /*019e*/ 	.byte	0x08
	.zero		1


	//   ....[14]....
        /*01a0*/ 	.word	0x00000340
        /*01a4*/ 	.word	0x000000ff
        /*01a8*/ 	.word	0x00000038
        /*01ac*/ 	.short	0x0100
        /*01ae*/ 	.byte	0x08
	.zero		1


	//   ....[15]....
        /*01b0*/ 	.word	0x00000350
        /*01b4*/ 	.word	0x000000ff
        /*01b8*/ 	.word	0x00000090
        /*01bc*/ 	.short	0x0100
        /*01be*/ 	.byte	0x08
	.zero		1


	//   ....[16]....
        /*01c0*/ 	.word	0x00000360
        /*01c4*/ 	.word	0x000000ff
        /*01c8*/ 	.word	0x00000040
        /*01cc*/ 	.short	0x0100
        /*01ce*/ 	.byte	0x08
	.zero		1


	//   ....[17]....
        /*01d0*/ 	.word	0x00000370
        /*01d4*/ 	.word	0x000000ff
        /*01d8*/ 	.word	0x00000098
        /*01dc*/ 	.short	0x0100
        /*01de*/ 	.byte	0x08
	.zero		1


	//   ....[18]....
        /*01e0*/ 	.word	0x00000380
        /*01e4*/ 	.word	0x000000ff
        /*01e8*/ 	.word	0x00000048
        /*01ec*/ 	.short	0x0100
        /*01ee*/ 	.byte	0x08
	.zero		1


	//   ....[19]....
        /*01f0*/ 	.word	0x00000390
        /*01f4*/ 	.word	0x000000ff
        /*01f8*/ 	.word	0x000000a0
        /*01fc*/ 	.short	0x0100
        /*01fe*/ 	.byte	0x08
	.zero		1


	//   ....[20]....
        /*0200*/ 	.word	0x000003a0
        /*0204*/ 	.word	0x000000ff
        /*0208*/ 	.word	0x00000050
        /*020c*/ 	.short	0x0100
        /*020e*/ 	.byte	0x08
	.zero		1


	//   ....[21]....
        /*0210*/ 	.word	0x000003b0
        /*0214*/ 	.word	0x000000ff
        /*0218*/ 	.word	0x000000a8
        /*021c*/ 	.short	0x0100
        /*021e*/ 	.byte	0x08
	.zero		1


	//   ....[22]....
        /*0220*/ 	.word	0x000006d0
        /*0224*/ 	.word	0x000000ff
        /*0228*/ 	.word	0x000000e0
        /*022c*/ 	.short	0x0100
        /*022e*/ 	.byte	0x08
	.zero		1


	//   ....[23]....
        /*0230*/ 	.word	0x00000740
        /*0234*/ 	.word	0x000000ff
        /*0238*/ 	.word	0x000000e8
        /*023c*/ 	.short	0x0100
        /*023e*/ 	.byte	0x08
	.zero		1


	//   ....[24]....
        /*0240*/ 	.word	0x00000760
        /*0244*/ 	.word	0x000000ff
        /*0248*/ 	.word	0x000000c0
        /*024c*/ 	.short	0x0100
        /*024e*/ 	.byte	0x09
	.zero		1


	//   ....[25]....
        /*0250*/ 	.word	0x00000770
        /*0254*/ 	.word	0x000000ff
        /*0258*/ 	.word	0x000000c8
        /*025c*/ 	.short	0x0100
        /*025e*/ 	.byte	0x09
	.zero		1


	//   ....[26]....
        /*0260*/ 	.word	0x00000780
        /*0264*/ 	.word	0x000000ff
        /*0268*/ 	.word	0x000000d0
        /*026c*/ 	.short	0x0100
        /*026e*/ 	.byte	0x09
	.zero		1


	//   ....[27]....
        /*0270*/ 	.word	0x00000790
        /*0274*/ 	.word	0x000000ff
        /*0278*/ 	.word	0x000000d8
        /*027c*/ 	.short	0x0100
        /*027e*/ 	.byte	0x09
	.zero		1


	//   ....[28]....
        /*0280*/ 	.word	0x000016c0
        /*0284*/ 	.word	0x000000ff
        /*0288*/ 	.word	0xfffffff8
        /*028c*/ 	.short	0x010a
        /*028e*/ 	.byte	0x2b
	.zero		1


	//   ....[29]....
        /*0290*/ 	.word	0x00001880
        /*0294*/ 	.word	0x00000003
        /*0298*/ 	.word	0x00000000
        /*029c*/ 	.short	0x010a
        /*029e*/ 	.byte	0x3f
	.zero		1


	//   ....[30]....
        /*02a0*/ 	.word	0x000018c0
        /*02a4*/ 	.word	0x00000003
        /*02a8*/ 	.word	0x00000000
        /*02ac*/ 	.short	0x010a
        /*02ae*/ 	.byte	0x3f
	.zero		1


	//   ....[31]....
        /*02b0*/ 	.word	0x00001bc0
        /*02b4*/ 	.word	0x000000ff
        /*02b8*/ 	.word	0x00000000
        /*02bc*/ 	.short	0x010a
        /*02be*/ 	.byte	0x04
	.zero		1


	//   ....[32]....
        /*02c0*/ 	.word	0x00001c00
        /*02c4*/ 	.word	0x000000ff
        /*02c8*/ 	.word	0x00000000
        /*02cc*/ 	.short	0x010a
        /*02ce*/ 	.byte	0x04
	.zero		1


	//   ....[33]....
        /*02d0*/ 	.word	0x00001e60
        /*02d4*/ 	.word	0x000000ff
        /*02d8*/ 	.word	0x00000000
        /*02dc*/ 	.short	0x0101
        /*02de*/ 	.byte	0x04
	.zero		1


	//   ....[34]....
        /*02e0*/ 	.word	0x00001f60
        /*02e4*/ 	.word	0x00000003
        /*02e8*/ 	.word	0x00000000
        /*02ec*/ 	.short	0x0101
        /*02ee*/ 	.byte	0x30
	.zero		1


	//   ....[35]....
        /*02f0*/ 	.word	0x00002030
        /*02f4*/ 	.word	0x000000ff
        /*02f8*/ 	.word	0x00000000
        /*02fc*/ 	.short	0x0101
        /*02fe*/ 	.byte	0x06
	.zero		1


	//   ....[36]....
        /*0300*/ 	.word	0x000020a0
        /*0304*/ 	.word	0x000000ff
        /*0308*/ 	.word	0x00000008
        /*030c*/ 	.short	0x010a
        /*030e*/ 	.byte	0x2b
	.zero		1


	//   ....[37]....
        /*0310*/ 	.word	0x00005310
        /*0314*/ 	.word	0x00000000
        /*0318*/ 	.word	0x00000000
        /*031c*/ 	.short	0x0101
        /*031e*/ 	.byte	0x30
	.zero		1


	//   ....[38]....
        /*0320*/ 	.word	0x00005c00
        /*0324*/ 	.word	0x0000000b
        /*0328*/ 	.word	0x00000058
        /*032c*/ 	.short	0x010a
        /*032e*/ 	.byte	0x3f
	.zero		1


	//   ....[39]....
        /*0330*/ 	.word	0x00005fc0
        /*0334*/ 	.word	0x00000006
        /*0338*/ 	.word	0x000000e8
        /*033c*/ 	.short	0x0101
        /*033e*/ 	.byte	0x3f
	.zero		1


	//   ....[40]....
        /*0340*/ 	.word	0x000066e0
        /*0344*/ 	.word	0x00000007
        /*0348*/ 	.word	0x00000000
        /*034c*/ 	.short	0x010a
        /*034e*/ 	.byte	0x3f
	.zero		1


	//   ....[41]....
        /*0350*/ 	.word	0x00006760
        /*0354*/ 	.word	0x00000006
        /*0358*/ 	.word	0x00000000
        /*035c*/ 	.short	0x010a
        /*035e*/ 	.byte	0x3f
	.zero		1


	//   ....[42]....
        /*0360*/ 	.word	0x000067f0
        /*0364*/ 	.word	0x00000007
        /*0368*/ 	.word	0x00000000
        /*036c*/ 	.short	0x010a
        /*036e*/ 	.byte	0x3f
	.zero		1


	//   ....[43]....
        /*0370*/ 	.word	0x00006880
        /*0374*/ 	.word	0x00000006
        /*0378*/ 	.word	0x00000000
        /*037c*/ 	.short	0x010a
        /*037e*/ 	.byte	0x3f
	.zero		1


	//   ....[44]....
        /*0380*/ 	.word	0x00006910
        /*0384*/ 	.word	0x00000007
        /*0388*/ 	.word	0x00000000
        /*038c*/ 	.short	0x010a
        /*038e*/ 	.byte	0x3f
	.zero		1


	//   ....[45]....
        /*0390*/ 	.word	0x000069a0
        /*0394*/ 	.word	0x00000006
        /*0398*/ 	.word	0x00000000
        /*039c*/ 	.short	0x010a
        /*039e*/ 	.byte	0x3f
	.zero		1


	//   ....[46]....
        /*03a0*/ 	.word	0x00006a30
        /*03a4*/ 	.word	0x00000007
        /*03a8*/ 	.word	0x00000000
        /*03ac*/ 	.short	0x010a
        /*03ae*/ 	.byte	0x3f
	.zero		1


	//   ....[47]....
        /*03b0*/ 	.word	0x00006ac0
        /*03b4*/ 	.word	0x00000006
        /*03b8*/ 	.word	0x00000000
        /*03bc*/ 	.short	0x010a
        /*03be*/ 	.byte	0x3f
	.zero		1


	//   ....[48]....
        /*03c0*/ 	.word	0x00006b50
        /*03c4*/ 	.word	0x00000007
        /*03c8*/ 	.word	0x00000000
        /*03cc*/ 	.short	0x010a
        /*03ce*/ 	.byte	0x3f
	.zero		1


	//   ....[49]....
        /*03d0*/ 	.word	0x00006be0
        /*03d4*/ 	.word	0x00000006
        /*03d8*/ 	.word	0x00000000
        /*03dc*/ 	.short	0x010a
        /*03de*/ 	.byte	0x3f
	.zero		1


	//   ....[50]....
        /*03e0*/ 	.word	0x00006c70
        /*03e4*/ 	.word	0x00000005
        /*03e8*/ 	.word	0x00000000
        /*03ec*/ 	.short	0x010a
        /*03ee*/ 	.byte	0x3f
	.zero		1


	//   ....[51]....
        /*03f0*/ 	.word	0x00006ce0
        /*03f4*/ 	.word	0x00000003
        /*03f8*/ 	.word	0xfffffff8
        /*03fc*/ 	.short	0x010a
        /*03fe*/ 	.byte	0x3f
	.zero		1


	//   ....[52]....
        /*0400*/ 	.word	0x00006d30
        /*0404*/ 	.word	0x00000003
        /*0408*/ 	.word	0x00000000
        /*040c*/ 	.short	0x010a
        /*040e*/ 	.byte	0x3f
	.zero		1


	//   ....[53]....
        /*0410*/ 	.word	0x00006d90
        /*0414*/ 	.word	0x00000004
        /*0418*/ 	.word	0x00000000
        /*041c*/ 	.short	0x010a
        /*041e*/ 	.byte	0x3f
	.zero		1


	//   ....[54]....
        /*0420*/ 	.word	0x00006df0
        /*0424*/ 	.word	0x00000003
        /*0428*/ 	.word	0x00000008
        /*042c*/ 	.short	0x010a
        /*042e*/ 	.byte	0x3f
	.zero		1


	//   ....[55]....
        /*0430*/ 	.word	0x00006ec0
        /*0434*/ 	.word	0x0000000b
        /*0438*/ 	.word	0x00000058
        /*043c*/ 	.short	0x010a
        /*043e*/ 	.byte	0x3f
	.zero		1


	//   ....[56]....
        /*0440*/ 	.word	0x00006f90
        /*0444*/ 	.word	0x00000007
        /*0448*/ 	.word	0x00000000
        /*044c*/ 	.short	0x010a
        /*044e*/ 	.byte	0x3f
	.zero		1


	//   ....[57]....
        /*0450*/ 	.word	0x00006fe0
        /*0454*/ 	.word	0x00000006
        /*0458*/ 	.word	0x00000000
        /*045c*/ 	.short	0x010a
        /*045e*/ 	.byte	0x3f
	.zero		1


	//   ....[58]....
        /*0460*/ 	.word	0x00007030
        /*0464*/ 	.word	0x00000007
        /*0468*/ 	.word	0x00000000
        /*046c*/ 	.short	0x010a
        /*046e*/ 	.byte	0x3f
	.zero		1


	//   ....[59]....
        /*0470*/ 	.word	0x00007080
        /*0474*/ 	.word	0x00000006
        /*0478*/ 	.word	0x00000000
        /*047c*/ 	.short	0x010a
        /*047e*/ 	.byte	0x3f
	.zero		1


	//   ....[60]....
        /*0480*/ 	.word	0x000070d0
        /*0484*/ 	.word	0x00000007
        /*0488*/ 	.word	0x00000000
        /*048c*/ 	.short	0x010a
        /*048e*/ 	.byte	0x3f
	.zero		1


	//   ....[61]....
        /*0490*/ 	.word	0x00007120
        /*0494*/ 	.word	0x00000006
        /*0498*/ 	.word	0x00000000
        /*049c*/ 	.short	0x010a
        /*049e*/ 	.byte	0x3f
	.zero		1


	//   ....[62]....
        /*04a0*/ 	.word	0x00007170
        /*04a4*/ 	.word	0x00000007
        /*04a8*/ 	.word	0x00000000
        /*04ac*/ 	.short	0x010a
        /*04ae*/ 	.byte	0x3f
	.zero		1


	//   ....[63]....
        /*04b0*/ 	.word	0x000071c0
        /*04b4*/ 	.word	0x00000006
        /*04b8*/ 	.word	0x00000000
        /*04bc*/ 	.short	0x010a
        /*04be*/ 	.byte	0x3f
	.zero		1


	//   ....[64]....
        /*04c0*/ 	.word	0x00007210
        /*04c4*/ 	.word	0x00000007
        /*04c8*/ 	.word	0x00000000
        /*04cc*/ 	.short	0x010a
        /*04ce*/ 	.byte	0x3f
	.zero		1


	//   ....[65]....
        /*04d0*/ 	.word	0x00007260
        /*04d4*/ 	.word	0x00000006
        /*04d8*/ 	.word	0x00000000
        /*04dc*/ 	.short	0x010a
        /*04de*/ 	.byte	0x3f
	.zero		1


	//----- nvinfo : EIATTR_NUM_MBARRIERS
	.align		4
.L_37:
        /*04e0*/ 	.byte	0x03, 0x38
        /*04e2*/ 	.short	0x001c


	//----- nvinfo : EIATTR_EXIT_INSTR_OFFSETS
	.align		4
        /*04e4*/ 	.byte	0x04, 0x1c
        /*04e6*/ 	.short	(.L_39 - .L_38)


	//   ....[0]....
.L_38:
        /*04e8*/ 	.word	0x00001290


	//   ....[1]....
        /*04ec*/ 	.word	0x000012f0


	//   ....[2]....
        /*04f0*/ 	.word	0x00005930


	//   ....[3]....
        /*04f4*/ 	.word	0x00005960


	//   ....[4]....
        /*04f8*/ 	.word	0x00006cc0


	//----- nvinfo : EIATTR_MAX_THREADS
	.align		4
.L_39:
        /*04fc*/ 	.byte	0x04, 0x05
        /*04fe*/ 	.short	(.L_41 - .L_40)
.L_40:
        /*0500*/ 	.word	0x00000180
        /*0504*/ 	.word	0x00000001
        /*0508*/ 	.word	0x00000001


	//----- nvinfo : EIATTR_CRS_STACK_SIZE
	.align		4
.L_41:
        /*050c*/ 	.byte	0x04, 0x1e
        /*050e*/ 	.short	(.L_43 - .L_42)
.L_42:
        /*0510*/ 	.word	0x00000000


	//----- nvinfo : EIATTR_CBANK_PARAM_SIZE
	.align		4
.L_43:
        /*0514*/ 	.byte	0x03, 0x19
        /*0516*/ 	.short	0x0470


	//----- nvinfo : EIATTR_PARAM_CBANK
	.align		4
        /*0518*/ 	.byte	0x04, 0x0a
        /*051a*/ 	.short	(.L_45 - .L_44)
	.align		4
.L_44:
        /*051c*/ 	.word	index@(.nv.constant0._ZN7cutlass13device_kernelINS_4gemm6kernel13GemmUniversalIN4cute5tupleIJiiiiEEENS1_10collective13CollectiveMmaINS1_34MainloopSm90TmaGmmaWarpSpecializedILi11ENS5_IJNS4_1CILi1EEESB_SB_EEENS1_32KernelTmaWarpSpecializedPingpongEEENS5_IJNSA_ILi64EEENSA_ILi96EEESF_EEENS_6half_tENS5_IJlSB_lEEESI_SJ_NS4_8TiledMMAINS4_8MMA_AtomIJNS4_4SM904GMMA25MMA_64x96x16_F32F16F16_SSILNSN_5MajorE0ELSP_0ELNSN_7ScaleInE1ELSQ_1EEEEEENS4_6LayoutISC_NS5_IJNSA_ILi0EEESU_SU_EEEEENS5_IJNS4_10UnderscoreESX_SX_EEEEENS4_13SM90_TMA_LOADENS4_14ComposedLayoutINS4_7SwizzleILi3ELi4ELi3EEENS4_18smem_ptr_flag_bitsILi16EEENST_INS5_IJNSA_ILi8EEESF_EEENS5_IJSF_SB_EEEEEEEvNS4_8identityES10_S1A_vS1B_EENS_8epilogue10collective6detail29Sm90TmaWarpSpecializedAdapterINS1E_15DefaultEpilogueISI_SJ_SJ_NS1D_6thread17LinearCombinationISI_Li1EffLNS1I_9ScaleType4KindE0ELNS_15FloatRoundStyleE2ESI_EENS1_15EpilogueDefaultEEEEEvvEEEEvNT_6ParamsE)
        /*0520*/ 	.short	0x0210
        /*0522*/ 	.short	0x0470


	//----- nvinfo : EIATTR_SW_WAR
	.align		4
.L_45:
        /*0524*/ 	.byte	0x04, 0x36
        /*0526*/ 	.short	(.L_47 - .L_46)
.L_46:
        /*0528*/ 	.word	0x00000008
.L_47:


//--------------------- .nv.callgraph             --------------------------
	.section	.nv.callgraph,"",@"SHT_CUDA_CALLGRAPH"
	.align	4
	.sectionentsize	8
	.align		4
        /*0000*/ 	.word	0x00000000
	.align		4
        /*0004*/ 	.word	0xffffffff
	.align		4
        /*0008*/ 	.word	index@(_ZN7cutlass13device_kernelINS_4gemm6kernel13GemmUniversalIN4cute5tupleIJiiiiEEENS1_10collective13CollectiveMmaINS1_34MainloopSm90TmaGmmaWarpSpecializedILi11ENS5_IJNS4_1CILi1EEESB_SB_EEENS1_32KernelTmaWarpSpecializedPingpongEEENS5_IJNSA_ILi64EEENSA_ILi96EEESF_EEENS_6half_tENS5_IJlSB_lEEESI_SJ_NS4_8TiledMMAINS4_8MMA_AtomIJNS4_4SM904GMMA25MMA_64x96x16_F32F16F16_SSILNSN_5MajorE0ELSP_0ELNSN_7ScaleInE1ELSQ_1EEEEEENS4_6LayoutISC_NS5_IJNSA_ILi0EEESU_SU_EEEEENS5_IJNS4_10UnderscoreESX_SX_EEEEENS4_13SM90_TMA_LOADENS4_14ComposedLayoutINS4_7SwizzleILi3ELi4ELi3EEENS4_18smem_ptr_flag_bitsILi16EEENST_INS5_IJNSA_ILi8EEESF_EEENS5_IJSF_SB_EEEEEEEvNS4_8identityES10_S1A_vS1B_EENS_8epilogue10collective6detail29Sm90TmaWarpSpecializedAdapterINS1E_15DefaultEpilogueISI_SJ_SJ_NS1D_6thread17LinearCombinationISI_Li1EffLNS1I_9ScaleType4KindE0ELNS_15FloatRoundStyleE2ESI_EENS1_15EpilogueDefaultEEEEEvvEEEEvNT_6ParamsE)
	.align		4
        /*000c*/ 	.word	index@(__assertfail)
	.align		4
        /*0010*/ 	.word	0x00000000
	.align		4
        /*0014*/ 	.word	0xfffffffe
	.align		4
        /*0018*/ 	.word	0x00000000
	.align		4
        /*001c*/ 	.word	0xfffffffd
	.align		4
        /*0020*/ 	.word	0x00000000
	.align		4
        /*0024*/ 	.word	0xfffffffc


//--------------------- .nv.constant4             --------------------------
	.section	.nv.constant4,"a",@progbits
	.align	8
	.align		8
.nv.constant4:
        /*0000*/ 	.dword	__assertfail
	.align		8
        /*0008*/ 	.dword	__unnamed_1
	.align		8
        /*0010*/ 	.dword	_ZN40_INTERNAL_cbc80fe7_4_k_cu_1c963100_144024cuda3std3__45__cpo5beginE
	.align		8
        /*0018*/ 	.dword	_ZN40_INTERNAL_cbc80fe7_4_k_cu_1c963100_144024cuda3std3__45__cpo3endE
	.align		8
        /*0020*/ 	.dword	_ZN40_INTERNAL_cbc80fe7_4_k_cu_1c963100_144024cuda3std3__45__cpo6cbeginE
	.align		8
        /*0028*/ 	.dword	_ZN40_INTERNAL_cbc80fe7_4_k_cu_1c963100_144024cuda3std3__45__cpo4cendE
	.align		8
        /*0030*/ 	.dword	_ZN40_INTERNAL_cbc80fe7_4_k_cu_1c963100_144024cuda3std3__442_GLOBAL__N__cbc80fe7_4_k_cu_1c963100_144026ignoreE
	.align		8
        /*0038*/ 	.dword	_ZN40_INTERNAL_cbc80fe7_4_k_cu_1c963100_144024cuda3std3__419piecewise_constructE
	.align		8
        /*0040*/ 	.dword	_ZN40_INTERNAL_cbc80fe7_4_k_cu_1c963100_144024cuda3std3__48in_placeE
	.align		8
        /*0048*/ 	.dword	_ZN40_INTERNAL_cbc80fe7_4_k_cu_1c963100_144024cuda3std6ranges3__45__cpo4swapE
	.align		8
        /*0050*/ 	.dword	_ZN40_INTERNAL_cbc80fe7_4_k_cu_1c963100_144024cuda3std6ranges3__45__cpo9iter_moveE
	.align		8
        /*0058*/ 	.dword	_ZN40_INTERNAL_cbc80fe7_4_k_cu_1c963100_144024cute7productE
	.align		8
        /*0060*/ 	.dword	_ZN40_INTERNAL_cbc80fe7_4_k_cu_1c963100_144024cute1_E
	.align		8
        /*0068*/ 	.dword	$str$22
	.align		8
        /*0070*/ 	.dword	$str$23


//--------------------- .text._ZN7cutlass13device_kernelINS_4gemm6kernel13GemmUniversalIN4cute5tupleIJiiiiEEENS1_10collective13CollectiveMmaINS1_34MainloopSm90TmaGmmaWarpSpecializedILi11ENS5_IJNS4_1CILi1EEESB_SB_EEENS1_32KernelTmaWarpSpecializedPingpongEEENS5_IJNSA_ILi64EEENSA_ILi96EEESF_EEENS_6half_tENS5_IJlSB_lEEESI_SJ_NS4_8TiledMMAINS4_8MMA_AtomIJNS4_4SM904GMMA25MMA_64x96x16_F32F16F16_SSILNSN_5MajorE0ELSP_0ELNSN_7ScaleInE1ELSQ_1EEEEEENS4_6LayoutISC_NS5_IJNSA_ILi0EEESU_SU_EEEEENS5_IJNS4_10UnderscoreESX_SX_EEEEENS4_13SM90_TMA_LOADENS4_14ComposedLayoutINS4_7SwizzleILi3ELi4ELi3EEENS4_18smem_ptr_flag_bitsILi16EEENST_INS5_IJNSA_ILi8EEESF_EEENS5_IJSF_SB_EEEEEEEvNS4_8identityES10_S1A_vS1B_EENS_8epilogue10collective6detail29Sm90TmaWarpSpecializedAdapterINS1E_15DefaultEpilogueISI_SJ_SJ_NS1D_6thread17LinearCombinationISI_Li1EffLNS1I_9ScaleType4KindE0ELNS_15FloatRoundStyleE2ESI_EENS1_15EpilogueDefaultEEEEEvvEEEEvNT_6ParamsE --------------------------
	.section	.text._ZN7cutlass13device_kernelINS_4gemm6kernel13GemmUniversalIN4cute5tupleIJiiiiEEENS1_10collective13CollectiveMmaINS1_34MainloopSm90TmaGmmaWarpSpecializedILi11ENS5_IJNS4_1CILi1EEESB_SB_EEENS1_32KernelTmaWarpSpecializedPingpongEEENS5_IJNSA_ILi64EEENSA_ILi96EEESF_EEENS_6half_tENS5_IJlSB_lEEESI_SJ_NS4_8TiledMMAINS4_8MMA_AtomIJNS4_4SM904GMMA25MMA_64x96x16_F32F16F16_SSILNSN_5MajorE0ELSP_0ELNSN_7ScaleInE1ELSQ_1EEEEEENS4_6LayoutISC_NS5_IJNSA_ILi0EEESU_SU_EEEEENS5_IJNS4_10UnderscoreESX_SX_EEEEENS4_13SM90_TMA_LOADENS4_14ComposedLayoutINS4_7SwizzleILi3ELi4ELi3EEENS4_18smem_ptr_flag_bitsILi16EEENST_INS5_IJNSA_ILi8EEESF_EEENS5_IJSF_SB_EEEEEEEvNS4_8identityES10_S1A_vS1B_EENS_8epilogue10collective6detail29Sm90TmaWarpSpecializedAdapterINS1E_15DefaultEpilogueISI_SJ_SJ_NS1D_6thread17LinearCombinationISI_Li1EffLNS1I_9ScaleType4KindE0ELNS_15FloatRoundStyleE2ESI_EENS1_15EpilogueDefaultEEEEEvvEEEEvNT_6ParamsE,"ax",@progbits
	.align	128
.text._ZN7cutlass13device_kernelINS_4gemm6kernel13GemmUniversalIN4cute5tupleIJiiiiEEENS1_10collective13CollectiveMmaINS1_34MainloopSm90TmaGmmaWarpSpecializedILi11ENS5_IJNS4_1CILi1EEESB_SB_EEENS1_32KernelTmaWarpSpecializedPingpongEEENS5_IJNSA_ILi64EEENSA_ILi96EEESF_EEENS_6half_tENS5_IJlSB_lEEESI_SJ_NS4_8TiledMMAINS4_8MMA_AtomIJNS4_4SM904GMMA25MMA_64x96x16_F32F16F16_SSILNSN_5MajorE0ELSP_0ELNSN_7ScaleInE1ELSQ_1EEEEEENS4_6LayoutISC_NS5_IJNSA_ILi0EEESU_SU_EEEEENS5_IJNS4_10UnderscoreESX_SX_EEEEENS4_13SM90_TMA_LOADENS4_14ComposedLayoutINS4_7SwizzleILi3ELi4ELi3EEENS4_18smem_ptr_flag_bitsILi16EEENST_INS5_IJNSA_ILi8EEESF_EEENS5_IJSF_SB_EEEEEEEvNS4_8identityES10_S1A_vS1B_EENS_8epilogue10collective6detail29Sm90TmaWarpSpecializedAdapterINS1E_15DefaultEpilogueISI_SJ_SJ_NS1D_6thread17LinearCombinationISI_Li1EffLNS1I_9ScaleType4KindE0ELNS_15FloatRoundStyleE2ESI_EENS1_15EpilogueDefaultEEEEEvvEEEEvNT_6ParamsE:
        .type           _ZN7cutlass13device_kernelINS_4gemm6kernel13GemmUniversalIN4cute5tupleIJiiiiEEENS1_10collective13CollectiveMmaINS1_34MainloopSm90TmaGmmaWarpSpecializedILi11ENS5_IJNS4_1CILi1EEESB_SB_EEENS1_32KernelTmaWarpSpecializedPingpongEEENS5_IJNSA_ILi64EEENSA_ILi96EEESF_EEENS_6half_tENS5_IJlSB_lEEESI_SJ_NS4_8TiledMMAINS4_8MMA_AtomIJNS4_4SM904GMMA25MMA_64x96x16_F32F16F16_SSILNSN_5MajorE0ELSP_0ELNSN_7ScaleInE1ELSQ_1EEEEEENS4_6LayoutISC_NS5_IJNSA_ILi0EEESU_SU_EEEEENS5_IJNS4_10UnderscoreESX_SX_EEEEENS4_13SM90_TMA_LOADENS4_14ComposedLayoutINS4_7SwizzleILi3ELi4ELi3EEENS4_18smem_ptr_flag_bitsILi16EEENST_INS5_IJNSA_ILi8EEESF_EEENS5_IJSF_SB_EEEEEEEvNS4_8identityES10_S1A_vS1B_EENS_8epilogue10collective6detail29Sm90TmaWarpSpecializedAdapterINS1E_15DefaultEpilogueISI_SJ_SJ_NS1D_6thread17LinearCombinationISI_Li1EffLNS1I_9ScaleType4KindE0ELNS_15FloatRoundStyleE2ESI_EENS1_15EpilogueDefaultEEEEEvvEEEEvNT_6ParamsE,@function
        .size           _ZN7cutlass13device_kernelINS_4gemm6kernel13GemmUniversalIN4cute5tupleIJiiiiEEENS1_10collective13CollectiveMmaINS1_34MainloopSm90TmaGmmaWarpSpecializedILi11ENS5_IJNS4_1CILi1EEESB_SB_EEENS1_32KernelTmaWarpSpecializedPingpongEEENS5_IJNSA_ILi64EEENSA_ILi96EEESF_EEENS_6half_tENS5_IJlSB_lEEESI_SJ_NS4_8TiledMMAINS4_8MMA_AtomIJNS4_4SM904GMMA25MMA_64x96x16_F32F16F16_SSILNSN_5MajorE0ELSP_0ELNSN_7ScaleInE1ELSQ_1EEEEEENS4_6LayoutISC_NS5_IJNSA_ILi0EEESU_SU_EEEEENS5_IJNS4_10UnderscoreESX_SX_EEEEENS4_13SM90_TMA_LOADENS4_14ComposedLayoutINS4_7SwizzleILi3ELi4ELi3EEENS4_18smem_ptr_flag_bitsILi16EEENST_INS5_IJNSA_ILi8EEESF_EEENS5_IJSF_SB_EEEEEEEvNS4_8identityES10_S1A_vS1B_EENS_8epilogue10collective6detail29Sm90TmaWarpSpecializedAdapterINS1E_15DefaultEpilogueISI_SJ_SJ_NS1D_6thread17LinearCombinationISI_Li1EffLNS1I_9ScaleType4KindE0ELNS_15FloatRoundStyleE2ESI_EENS1_15EpilogueDefaultEEEEEvvEEEEvNT_6ParamsE,(.L_x_180 - _ZN7cutlass13device_kernelINS_4gemm6kernel13GemmUniversalIN4cute5tupleIJiiiiEEENS1_10collective13CollectiveMmaINS1_34MainloopSm90TmaGmmaWarpSpecializedILi11ENS5_IJNS4_1CILi1EEESB_SB_EEENS1_32KernelTmaWarpSpecializedPingpongEEENS5_IJNSA_ILi64EEENSA_ILi96EEESF_EEENS_6half_tENS5_IJlSB_lEEESI_SJ_NS4_8TiledMMAINS4_8MMA_AtomIJNS4_4SM904GMMA25MMA_64x96x16_F32F16F16_SSILNSN_5MajorE0ELSP_0ELNSN_7ScaleInE1ELSQ_1EEEEEENS4_6LayoutISC_NS5_IJNSA_ILi0EEESU_SU_EEEEENS5_IJNS4_10UnderscoreESX_SX_EEEEENS4_13SM90_TMA_LOADENS4_14ComposedLayoutINS4_7SwizzleILi3ELi4ELi3EEENS4_18smem_ptr_flag_bitsILi16EEENST_INS5_IJNSA_ILi8EEESF_EEENS5_IJSF_SB_EEEEEEEvNS4_8identityES10_S1A_vS1B_EENS_8epilogue10collective6detail29Sm90TmaWarpSpecializedAdapterINS1E_15DefaultEpilogueISI_SJ_SJ_NS1D_6thread17LinearCombinationISI_Li1EffLNS1I_9ScaleType4KindE0ELNS_15FloatRoundStyleE2ESI_EENS1_15EpilogueDefaultEEEEEvvEEEEvNT_6ParamsE)
        .other          _ZN7cutlass13device_kernelINS_4gemm6kernel13GemmUniversalIN4cute5tupleIJiiiiEEENS1_10collective13CollectiveMmaINS1_34MainloopSm90TmaGmmaWarpSpecializedILi11ENS5_IJNS4_1CILi1EEESB_SB_EEENS1_32KernelTmaWarpSpecializedPingpongEEENS5_IJNSA_ILi64EEENSA_ILi96EEESF_EEENS_6half_tENS5_IJlSB_lEEESI_SJ_NS4_8TiledMMAINS4_8MMA_AtomIJNS4_4SM904GMMA25MMA_64x96x16_F32F16F16_SSILNSN_5MajorE0ELSP_0ELNSN_7ScaleInE1ELSQ_1EEEEEENS4_6LayoutISC_NS5_IJNSA_ILi0EEESU_SU_EEEEENS5_IJNS4_10UnderscoreESX_SX_EEEEENS4_13SM90_TMA_LOADENS4_14ComposedLayoutINS4_7SwizzleILi3ELi4ELi3EEENS4_18smem_ptr_flag_bitsILi16EEENST_INS5_IJNSA_ILi8EEESF_EEENS5_IJSF_SB_EEEEEEEvNS4_8identityES10_S1A_vS1B_EENS_8epilogue10collective6detail29Sm90TmaWarpSpecializedAdapterINS1E_15DefaultEpilogueISI_SJ_SJ_NS1D_6thread17LinearCombinationISI_Li1EffLNS1I_9ScaleType4KindE0ELNS_15FloatRoundStyleE2ESI_EENS1_15EpilogueDefaultEEEEEvvEEEEvNT_6ParamsE,@"STO_CUDA_ENTRY STV_DEFAULT"
_ZN7cutlass13device_kernelINS_4gemm6kernel13GemmUniversalIN4cute5tupleIJiiiiEEENS1_10collective13CollectiveMmaINS1_34MainloopSm90TmaGmmaWarpSpecializedILi11ENS5_IJNS4_1CILi1EEESB_SB_EEENS1_32KernelTmaWarpSpecializedPingpongEEENS5_IJNSA_ILi64EEENSA_ILi96EEESF_EEENS_6half_tENS5_IJlSB_lEEESI_SJ_NS4_8TiledMMAINS4_8MMA_AtomIJNS4_4SM904GMMA25MMA_64x96x16_F32F16F16_SSILNSN_5MajorE0ELSP_0ELNSN_7ScaleInE1ELSQ_1EEEEEENS4_6LayoutISC_NS5_IJNSA_ILi0EEESU_SU_EEEEENS5_IJNS4_10UnderscoreESX_SX_EEEEENS4_13SM90_TMA_LOADENS4_14ComposedLayoutINS4_7SwizzleILi3ELi4ELi3EEENS4_18smem_ptr_flag_bitsILi16EEENST_INS5_IJNSA_ILi8EEESF_EEENS5_IJSF_SB_EEEEEEEvNS4_8identityES10_S1A_vS1B_EENS_8epilogue10collective6detail29Sm90TmaWarpSpecializedAdapterINS1E_15DefaultEpilogueISI_SJ_SJ_NS1D_6thread17LinearCombinationISI_Li1EffLNS1I_9ScaleType4KindE0ELNS_15FloatRoundStyleE2ESI_EENS1_15EpilogueDefaultEEEEEvvEEEEvNT_6ParamsE:
[----:B------:R-:W0:Y:S02]  /*0000*/  LDC R1, c[0x0][0x28] ;  /* 0x00000a00ff017b82 */ /* 0x000e240000000800 */
[----:B0-----:R-:W-:Y:S01]  /*0010*/  VIADD R1, R1, 0xfffffff8 ;  /* 0xfffffff801017836 */ /* 0x001fe20000000000 */
[----:B------:R-:W0:Y:S01]  /*0020*/  S2R R4, SR_TID.X ;  /* 0x0000000000047919 */ /* 0x000e220000002100 */
[----:B------:R-:W-:Y:S01]  /*0030*/  ELECT P0, URZ, PT ;  /* 0x00000000003f782f */ /* 0x000fe20003800000 */
[----:B------:R-:W-:Y:S01]  /*0040*/  BSSY B0, `(.L_x_0) ;  /* 0x000000f000007945 */ /* 0x000fe20003800000 */
[--C-:B0-----:R-:W-:Y:S02]  /*0050*/  SHF.R.U32.HI R0, RZ, 0x5, R4.reuse ;  /* 0x00000005ff007819 */ /* 0x101fe40000011604 */
[----:B------:R-:W-:-:S03]  /*0060*/  SHF.R.U32.HI R5, RZ, 0x7, R4 ;  /* 0x00000007ff057819 */ /* 0x000fc60000011604 */
[----:B------:R-:W0:Y:S04]  /*0070*/  SHFL.IDX PT, R2, R0, RZ, 0x1f ;  /* 0x00001fff00027589 */ /* 0x000e2800000e0000 */
[----:B------:R1:W2:Y:S01]  /*0080*/  SHFL.IDX PT, R7, R5, RZ, 0x1f ;  /* 0x00001fff05077589 */ /* 0x0002a200000e0000 */
[----:B0-----:R-:W-:-:S13]  /*0090*/  ISETP.NE.OR P0, PT, R2, RZ, !P0 ;  /* 0x000000ff0200720c */ /* 0x001fda0004705670 */
[----:B-12---:R-:W-:Y:S05]  /*00a0*/  @P0 BRA `(.L_x_1) ;  /* 0x0000000000200947 */ /* 0x006fea0003800000 */
[----:B------:R-:W-:Y:S02]  /*00b0*/  ULDC.64 UR4, c[0x0][0x198] ;  /* 0x0000660000047ab9 */ /* 0x000fe40000000a00 */
[----:B------:R-:W-:Y:S02]  /*00c0*/  UIADD3 UR6, UP0, UR4, 0xf0, URZ ;  /* 0x000000f004067890 */ /* 0x000fe4000ff1e03f */
[----:B------:R-:W-:Y:S02]  /*00d0*/  UIADD3 UR4, UP1, UR4, 0x1f0, URZ ;  /* 0x000001f004047890 */ /* 0x000fe4000ff3e03f */
[----:B------:R-:W-:Y:S02]  /*00e0*/  UIADD3.X UR7, URZ, UR5, URZ, UP0, !UPT ;  /* 0x000000053f077290 */ /* 0x000fe400087fe43f */
[----:B------:R-:W-:-:S07]  /*00f0*/  UIADD3.X UR5, URZ, UR5, URZ, UP1, !UPT ;  /* 0x000000053f057290 */ /* 0x000fce0008ffe43f */
[----:B------:R0:W-:Y:S02]  /*0100*/  UTMACCTL.PF [UR6] ;  /* 0x00000000060079b9 */ /* 0x0001e40008040000 */
[----:B------:R0:W-:Y:S02]  /*0110*/  UTMACCTL.PF [UR4] ;  /* 0x00000000040079b9 */ /* 0x0001e40008040000 */
[----:B0-----:R-:W-:Y:S01]  /*0120*/  NOP ;  /* 0x0000000000007918 */ /* 0x001fe20000000000 */
.L_x_1:
[----:B------:R-:W-:Y:S05]  /*0130*/  BSYNC B0 ;  /* 0x0000000000007941 */ /* 0x000fea0003800000 */
.L_x_0:
[----:B------:R-:W0:Y:S02]  /*0140*/  SHFL.IDX PT, R3, R0, RZ, 0x1f ;  /* 0x00001fff00037589 */ /* 0x000e2400000e0000 */
[----:B0-----:R-:W-:-:S13]  /*0150*/  ISETP.NE.AND P0, PT, R3, RZ, PT ;  /* 0x000000ff0300720c */ /* 0x001fda0003f05270 */
[----:B------:R-:W-:Y:S05]  /*0160*/  @P0 BRA `(.L_x_2) ;  /* 0x00000000009c0947 */ /* 0x000fea0003800000 */
[----:B------:R-:W-:Y:S01]  /*0170*/  ELECT P0, URZ, PT ;  /* 0x00000000003f782f */ /* 0x000fe20003800000 */
[----:B------:R-:W-:-:S12]  /*0180*/  BSSY B0, `(.L_x_2) ;  /* 0x0000025000007945 */ /* 0x000fd80003800000 */
[----:B------:R-:W-:Y:S05]  /*0190*/  @!P0 BRA `(.L_x_3) ;  /* 0x00000000008c8947 */ /* 0x000fea0003800000 */
[----:B------:R-:W0:Y:S01]  /*01a0*/  S2UR UR8, SR_CgaCtaId ;  /* 0x00000000000879c3 */ /* 0x000e220000008800 */
[----:B------:R-:W-:Y:S01]  /*01b0*/  UMOV UR4, 0x400 ;  /* 0x0000040000047882 */ /* 0x000fe20000000000 */
[----:B------:R-:W-:Y:S01]  /*01c0*/  UMOV UR5, 0x1 ;  /* 0x0000000100057882 */ /* 0x000fe20000000000 */
[----:B------:R-:W-:Y:S02]  /*01d0*/  UMOV UR6, 0x80 ;  /* 0x0000008000067882 */ /* 0x000fe40000000000 */
[----:B------:R-:W-:-:S04]  /*01e0*/  UIADD3 UR6, -UR6, 0x100000, URZ ;  /* 0x0010000006067890 */ /* 0x000fc8000fffe13f */
[----:B------:R-:W-:Y:S02]  /*01f0*/  USHF.L.U32 UR7, UR6, 0xb, URZ ;  /* 0x0000000b06077899 */ /* 0x000fe4000800063f */
[----:B------:R-:W-:Y:S02]  /*0200*/  USHF.L.U32 UR6, UR6, 0x1, URZ ;  /* 0x0000000106067899 */ /* 0x000fe4000800063f */
[----:B0-----:R-:W-:Y:S02]  /*0210*/  ULEA UR8, UR8, UR4, 0x18 ;  /* 0x0000000408087291 */ /* 0x001fe4000f8ec03f */
[----:B------:R-:W-:-:S04]  /*0220*/  UIADD3 UR4, -UR5, 0x100000, URZ ;  /* 0x0010000005047890 */ /* 0x000fc8000fffe13f */
[----:B------:R-:W-:Y:S02]  /*0230*/  USHF.L.U32 UR5, UR4, 0xb, URZ ;  /* 0x0000000b04057899 */ /* 0x000fe4000800063f */
[----:B------:R-:W-:Y:S01]  /*0240*/  USHF.L.U32 UR4, UR4, 0x1, URZ ;  /* 0x0000000104047899 */ /* 0x000fe2000800063f */
[----:B------:R-:W0:Y:S11]  /*0250*/  FENCE.VIEW.ASYNC.S ;  /* 0x00000000000073c6 */ /* 0x000e360000000000 */
[----:B0-----:R0:W1:Y:S01]  /*0260*/  SYNCS.EXCH.64 URZ, [UR8], UR4 ;  /* 0x00000004083f75b2 */ /* 0x0010620008000100 */
[----:B------:R0:W2:Y:S01]  /*0270*/  SYNCS.EXCH.64 URZ, [UR8+0x58], UR6 ;  /* 0x00005806083f75b2 */ /* 0x0000a20008000100 */
[----:B------:R0:W3:Y:S01]  /*0280*/  SYNCS.EXCH.64 URZ, [UR8+0x8], UR4 ;  /* 0x00000804083f75b2 */ /* 0x0000e20008000100 */
[----:B------:R0:W4:Y:S01]  /*0290*/  SYNCS.EXCH.64 URZ, [UR8+0x60], UR6 ;  /* 0x00006006083f75b2 */ /* 0x0001220008000100 */
[----:B------:R0:W0:Y:S01]  /*02a0*/  SYNCS.EXCH.64 URZ, [UR8+0x10], UR4 ;  /* 0x00001004083f75b2 */ /* 0x0000220008000100 */
        /* <DEDUP_REMOVED lines=17> */
[----:B------:R-:W-:Y:S01]  /*03c0*/  NOP ;  /* 0x0000000000007918 */ /* 0x000fe20000000000 */
.L_x_3:
[----:B0-----:R-:W-:Y:S05]  /*03d0*/  BSYNC B0 ;  /* 0x0000000000007941 */ /* 0x001fea0003800000 */
.L_x_2:
[----:B------:R-:W0:Y:S01]  /*03e0*/  SHFL.IDX PT, R6, R0, RZ, 0x1f ;  /* 0x00001fff00067589 */ /* 0x000e2200000e0000 */
[----:B------:R-:W-:Y:S01]  /*03f0*/  ELECT P0, URZ, PT ;  /* 0x00000000003f782f */ /* 0x000fe20003800000 */
[----:B------:R-:W-:Y:S01]  /*0400*/  NOP ;  /* 0x0000000000007918 */ /* 0x000fe20000000000 */
[----:B------:R-:W-:Y:S01]  /*0410*/  ELECT P1, URZ, PT ;  /* 0x00000000003f782f */ /* 0x000fe20003820000 */
[----:B------:R-:W5:Y:S01]  /*0420*/  SHFL.IDX PT, R3, R0, RZ, 0x1f ;  /* 0x00001fff00037589 */ /* 0x000f6200000e0000 */
[----:B------:R-:W-:Y:S01]  /*0430*/  UMOV UR4, 0x20 ;  /* 0x0000002000047882 */ /* 0x000fe20000000000 */
[----:B------:R-:W-:Y:S01]  /*0440*/  UMOV UR11, 0x80 ;  /* 0x00000080000b7882 */ /* 0x000fe20000000000 */
[----:B------:R-:W-:Y:S01]  /*0450*/  NOP ;  /* 0x0000000000007918 */ /* 0x000fe20000000000 */
[----:B------:R-:W1:Y:S01]  /*0460*/  SHFL.IDX PT, R5, R5, RZ, 0x1f ;  /* 0x00001fff05057589 */ /* 0x000e6200000e0000 */
[C---:B------:R-:W-:Y:S01]  /*0470*/  VIADD R31, R7.reuse, 0xffffffff ;  /* 0xffffffff071f7836 */ /* 0x040fe20000000000 */
[----:B------:R-:W-:Y:S01]  /*0480*/  ULDC.64 UR36, c[0x0][0x208] ;  /* 0x0000820000247ab9 */ /* 0x000fe20000000a00 */
[----:B------:R-:W-:-:S03]  /*0490*/  ISETP.NE.AND P2, PT, R7, RZ, PT ;  /* 0x000000ff0700720c */ /* 0x000fc60003f45270 */
[----:B------:R-:W-:Y:S02]  /*04a0*/  ISETP.GE.U32.AND P3, PT, R31, 0x2, PT ;  /* 0x000000021f00780c */ /* 0x000fe40003f66070 */
[----:B0-----:R-:W-:Y:S02]  /*04b0*/  ISETP.NE.OR P0, PT, R6, RZ, !P0 ;  /* 0x000000ff0600720c */ /* 0x001fe40004705670 */
[----:B-----5:R-:W-:Y:S02]  /*04c0*/  ISETP.NE.OR P1, PT, R3, RZ, !P1 ;  /* 0x000000ff0300720c */ /* 0x020fe40004f25670 */
[----:B------:R-:W-:Y:S02]  /*04d0*/  SHF.R.S32.HI R3, RZ, 0x1f, R2 ;  /* 0x0000001fff037819 */ /* 0x000fe40000011402 */
[----:B-1----:R-:W-:Y:S02]  /*04e0*/  R2UR UR43, R5 ;  /* 0x00000000052b72ca */ /* 0x002fe400000e0000 */
[----:B------:R-:W-:-:S05]  /*04f0*/  LEA.HI R3, R3, R2, RZ, 0x2 ;  /* 0x0000000203037211 */ /* 0x000fca00078f10ff */
[----:B------:R-:W-:Y:S01]  /*0500*/  VOTEU.ALL UP0, P0 ;  /* 0x00000000003f7886 */ /* 0x000fe20000000000 */
[----:B------:R-:W-:Y:S01]  /*0510*/  LOP3.LUT R3, R3, 0xfffffffc, RZ, 0xc0, !PT ;  /* 0xfffffffc03037812 */ /* 0x000fe200078ec0ff */
[----:B------:R-:W-:-:S03]  /*0520*/  VOTEU.ALL UP1, P1 ;  /* 0x00000000003f7886 */ /* 0x000fc60000820000 */
[----:B------:R-:W0:Y:S01]  /*0530*/  @!UP0 S2UR UR7, SR_CgaCtaId ;  /* 0x00000000000789c3 */ /* 0x000e220000008800 */
[----:B------:R-:W-:Y:S01]  /*0540*/  @!UP0 UMOV UR6, 0x400 ;  /* 0x0000040000068882 */ /* 0x000fe20000000000 */
[----:B------:R-:W-:-:S04]  /*0550*/  @!UP0 UIADD3 UR4, -UR4, 0x100000, URZ ;  /* 0x0010000004048890 */ /* 0x000fc8000fffe13f */
[----:B------:R-:W-:Y:S02]  /*0560*/  @!UP0 USHF.L.U32 UR5, UR4, 0xb, URZ ;  /* 0x0000000b04058899 */ /* 0x000fe4000800063f */
[----:B------:R-:W-:Y:S01]  /*0570*/  @!UP0 USHF.L.U32 UR4, UR4, 0x1, URZ ;  /* 0x0000000104048899 */ /* 0x000fe2000800063f */
[----:B------:R-:W-:Y:S01]  /*0580*/  IMAD.IADD R14, R2, 0x1, -R3 ;  /* 0x00000001020e7824 */ /* 0x000fe200078e0a03 */
[----:B------:R-:W-:Y:S01]  /*0590*/  @!UP1 UMOV UR9, 0x400 ;  /* 0x0000040000099882 */ /* 0x000fe20000000000 */
[----:B------:R-:W-:Y:S01]  /*05a0*/  VOTEU.ALL UP2, P1 ;  /* 0x00000000003f7886 */ /* 0x000fe20000840000 */
[----:B------:R-:W-:Y:S01]  /*05b0*/  VOTEU.ALL UP3, P1 ;  /* 0x00000000003f7886 */ /* 0x000fe20000860000 */
[----:B------:R-:W-:Y:S01]  /*05c0*/  VOTEU.ALL UP4, P1 ;  /* 0x00000000003f7886 */ /* 0x000fe20000880000 */
[----:B------:R-:W1:Y:S01]  /*05d0*/  @!UP1 S2UR UR10, SR_CgaCtaId ;  /* 0x00000000000a99c3 */ /* 0x000e620000008800 */
[----:B------:R-:W-:Y:S01]  /*05e0*/  VOTEU.ALL UP5, P1 ;  /* 0x00000000003f7886 */ /* 0x000fe200008a0000 */
[----:B------:R-:W-:-:S04]  /*05f0*/  SHF.R.S32.HI R3, RZ, 0x1f, R4 ;  /* 0x0000001fff037819 */ /* 0x000fc80000011404 */
[----:B------:R-:W-:-:S04]  /*0600*/  LEA.HI R3, R3, R4, RZ, 0x7 ;  /* 0x0000000403037211 */ /* 0x000fc800078f38ff */
[----:B------:R-:W-:-:S05]  /*0610*/  LOP3.LUT R3, R3, 0xffffff80, RZ, 0xc0, !PT ;  /* 0xffffff8003037812 */ /* 0x000fca00078ec0ff */
[----:B------:R-:W-:Y:S01]  /*0620*/  IMAD.IADD R5, R4, 0x1, -R3 ;  /* 0x0000000104057824 */ /* 0x000fe200078e0a03 */
[----:B0-----:R-:W-:Y:S02]  /*0630*/  @!UP0 ULEA UR8, UR7, UR6, 0x18 ;  /* 0x0000000607088291 */ /* 0x001fe4000f8ec03f */
[----:B------:R-:W-:-:S04]  /*0640*/  @!UP1 UIADD3 UR6, -UR11, 0x100000, URZ ;  /* 0x001000000b069890 */ /* 0x000fc8000fffe13f */
[----:B------:R-:W-:Y:S02]  /*0650*/  @!UP1 USHF.L.U32 UR7, UR6, 0xb, URZ ;  /* 0x0000000b06079899 */ /* 0x000fe4000800063f */
[----:B------:R-:W-:Y:S01]  /*0660*/  @!UP1 USHF.L.U32 UR6, UR6, 0x1, URZ ;  /* 0x0000000106069899 */ /* 0x000fe2000800063f */
[----:B------:R-:W-:Y:S01]  /*0670*/  VOTEU.ALL UP0, P0 ;  /* 0x00000000003f7886 */ /* 0x000fe20000000000 */
[----:B-1----:R-:W-:Y:S01]  /*0680*/  @!UP1 ULEA UR9, UR10, UR9, 0x18 ;  /* 0x000000090a099291 */ /* 0x002fe2000f8ec03f */
[----:B------:R-:W-:Y:S02]  /*0690*/  VOTEU.ALL UP1, P0 ;  /* 0x00000000003f7886 */ /* 0x000fe40000020000 */
[----:B------:R-:W-:Y:S01]  /*06a0*/  ULDC.64 UR10, c[0x0][0x598] ;  /* 0x00016600000a7ab9 */ /* 0x000fe20000000a00 */
[----:B------:R-:W-:Y:S01]  /*06b0*/  ISETP.NE.AND P0, PT, R14, 0x3, PT ;  /* 0x000000030e00780c */ /* 0x000fe20003f05270 */
[----:B------:R-:W0:Y:S02]  /*06c0*/  FENCE.VIEW.ASYNC.S ;  /* 0x00000000000073c6 */ /* 0x000e240000000000 */
[----:B0-----:R0:W2:Y:S01]  /*06d0*/  @!UP0 SYNCS.EXCH.64 URZ, [UR8+0xe0], UR4 ;  /* 0x0000e004083f85b2 */ /* 0x0010a20008000100 */
[----:B------:R-:W-:-:S02]  /*06e0*/  ISETP.NE.U32.AND P1, PT, RZ, UR10, PT ;  /* 0x0000000aff007c0c */ /* 0x000fc4000bf25070 */
[----:B------:R-:W-:Y:S02]  /*06f0*/  ISETP.EQ.OR P0, PT, R14, RZ, !P0 ;  /* 0x000000ff0e00720c */ /* 0x000fe40004702670 */
[----:B------:R-:W-:Y:S02]  /*0700*/  ISETP.NE.AND.EX P1, PT, RZ, UR11, PT, P1 ;  /* 0x0000000bff007c0c */ /* 0x000fe4000bf25310 */
[----:B------:R-:W-:-:S04]  /*0710*/  ISETP.EQ.AND P0, PT, R7, RZ, P0 ;  /* 0x000000ff0700720c */ /* 0x000fc80000702270 */
[----:B------:R-:W-:-:S04]  /*0720*/  SEL R23, RZ, 0x1, !P0 ;  /* 0x00000001ff177807 */ /* 0x000fc80004000000 */
[----:B------:R-:W-:Y:S01]  /*0730*/  SEL R23, R23, 0x2, P3 ;  /* 0x0000000217177807 */ /* 0x000fe20001800000 */
[----:B------:R0:W2:Y:S01]  /*0740*/  @!UP1 SYNCS.EXCH.64 URZ, [UR8+0xe8], UR4 ;  /* 0x0000e804083f95b2 */ /* 0x0000a20008000100 */
[----:B------:R-:W-:Y:S01]  /*0750*/  NOP ;  /* 0x0000000000007918 */ /* 0x000fe20000000000 */
[----:B------:R0:W2:Y:S01]  /*0760*/  @!UP2 SYNCS.EXCH.64 URZ, [UR9+0xc0], UR6 ;  /* 0x0000c006093fa5b2 */ /* 0x0000a20008000100 */
[----:B------:R0:W2:Y:S01]  /*0770*/  @!UP3 SYNCS.EXCH.64 URZ, [UR9+0xc8], UR6 ;  /* 0x0000c806093fb5b2 */ /* 0x0000a20008000100 */
[----:B------:R0:W2:Y:S01]  /*0780*/  @!UP4 SYNCS.EXCH.64 URZ, [UR9+0xd0], UR6 ;  /* 0x0000d006093fc5b2 */ /* 0x0000a20008000100 */
[----:B------:R0:W2:Y:S01]  /*0790*/  @!UP5 SYNCS.EXCH.64 URZ, [UR9+0xd8], UR6 ;  /* 0x0000d806093fd5b2 */ /* 0x0000a20008000100 */
[----:B------:R-:W-:Y:S01]  /*07a0*/  NOP ;  /* 0x0000000000007918 */ /* 0x000fe20000000000 */
[----:B--234-:R-:W-:Y:S06]  /*07b0*/  BAR.SYNC.DEFER_BLOCKING 0x0 ;  /* 0x0000000000007b1d */ /* 0x01cfec0000010000 */
[----:B0-----:R-:W-:Y:S05]  /*07c0*/  @!P1 BRA `(.L_x_4) ;  /* 0x00000000001c9947 */ /* 0x001fea0003800000 */
[----:B------:R-:W0:Y:S02]  /*07d0*/  LDC.64 R2, c[0x0][0x598] ;  /* 0x00016600ff027b82 */ /* 0x000e240000000a00 */
[----:B0-----:R-:W2:Y:S02]  /*07e0*/  LDG.E.64 R2, desc[UR36][R2.64] ;  /* 0x0000002402027981 */ /* 0x001ea4000c1e1b00 */
[----:B--2---:R-:W-:-:S04]  /*07f0*/  ISETP.NE.U32.AND P0, PT, R2, RZ, PT ;  /* 0x000000ff0200720c */ /* 0x004fc80003f05070 */
[----:B------:R-:W-:-:S13]  /*0800*/  ISETP.NE.AND.EX P0, PT, R3, RZ, PT, P0 ;  /* 0x000000ff0300720c */ /* 0x000fda0003f05300 */
[----:B------:R-:W-:Y:S05]  /*0810*/  @!P0 BRA `(.L_x_4) ;  /* 0x0000000000088947 */ /* 0x000fea0003800000 */
[----:B------:R1:W5:Y:S01]  /*0820*/  LD.E R72, desc[UR36][R2.64] ;  /* 0x0000002402487980 */ /* 0x000362000c101900 */
[----:B------:R-:W-:Y:S05]  /*0830*/  BRA `(.L_x_5) ;  /* 0x0000000000247947 */ /* 0x000fea0003800000 */
.L_x_4:
[----:B------:R-:W-:Y:S02]  /*0840*/  ULDC.64 UR4, c[0x0][0x588] ;  /* 0x0001620000047ab9 */ /* 0x000fe40000000a00 */
[----:B------:R-:W-:-:S04]  /*0850*/  ISETP.NE.U32.AND P0, PT, RZ, UR4, PT ;  /* 0x00000004ff007c0c */ /* 0x000fc8000bf05070 */
[----:B------:R-:W-:-:S13]  /*0860*/  ISETP.NE.AND.EX P0, PT, RZ, UR5, PT, P0 ;  /* 0x00000005ff007c0c */ /* 0x000fda000bf05300 */
[----:B------:R-:W-:Y:S05]  /*0870*/  @!P0 BRA `(.L_x_6) ;  /* 0x00000000000c8947 */ /* 0x000fea0003800000 */
[----:B------:R-:W0:Y:S02]  /*0880*/  LDC.64 R72, c[0x0][0x588] ;  /* 0x00016200ff487b82 */ /* 0x000e240000000a00 */
[----:B0-----:R0:W5:Y:S01]  /*0890*/  LDG.E R72, desc[UR36][R72.64] ;  /* 0x0000002448487981 */ /* 0x001162000c1e1900 */
[----:B------:R-:W-:Y:S05]  /*08a0*/  BRA `(.L_x_5) ;  /* 0x0000000000087947 */ /* 0x000fea0003800000 */
.L_x_6:
[----:B------:R-:W-:Y:S02]  /*08b0*/  ULDC UR4, c[0x0][0x580] ;  /* 0x0001600000047ab9 */ /* 0x000fe40000000800 */
[----:B------:R-:W-:-:S07]  /*08c0*/  IMAD.U32 R72, RZ, RZ, UR4 ;  /* 0x00000004ff487e24 */ /* 0x000fce000f8e00ff */
.L_x_5:
[----:B------:R-:W-:Y:S02]  /*08d0*/  ULDC.64 UR4, c[0x0][0x5a0] ;  /* 0x0001680000047ab9 */ /* 0x000fe40000000a00 */
[----:B------:R-:W-:-:S04]  /*08e0*/  ISETP.NE.U32.AND P0, PT, RZ, UR4, PT ;  /* 0x00000004ff007c0c */ /* 0x000fc8000bf05070 */
[----:B------:R-:W-:-:S13]  /*08f0*/  ISETP.NE.AND.EX P0, PT, RZ, UR5, PT, P0 ;  /* 0x00000005ff007c0c */ /* 0x000fda000bf05300 */
[----:B------:R-:W-:Y:S05]  /*0900*/  @!P0 BRA `(.L_x_7) ;  /* 0x00000000001c8947 */ /* 0x000fea0003800000 */
[----:B-1----:R-:W1:Y:S02]  /*0910*/  LDC.64 R2, c[0x0][0x5a0] ;  /* 0x00016800ff027b82 */ /* 0x002e640000000a00 */
[----:B-1----:R-:W2:Y:S02]  /*0920*/  LDG.E.64 R2, desc[UR36][R2.64] ;  /* 0x0000002402027981 */ /* 0x002ea4000c1e1b00 */
[----:B--2---:R-:W-:-:S04]  /*0930*/  ISETP.NE.U32.AND P0, PT, R2, RZ, PT ;  /* 0x000000ff0200720c */ /* 0x004fc80003f05070 */
[----:B------:R-:W-:-:S13]  /*0940*/  ISETP.NE.AND.EX P0, PT, R3, RZ, PT, P0 ;  /* 0x000000ff0300720c */ /* 0x000fda0003f05300 */
[----:B------:R-:W-:Y:S05]  /*0950*/  @!P0 BRA `(.L_x_7) ;  /* 0x0000000000088947 */ /* 0x000fea0003800000 */
[----:B0-----:R2:W5:Y:S01]  /*0960*/  LD.E R73, desc[UR36][R2.64] ;  /* 0x0000002402497980 */ /* 0x001562000c101900 */
[----:B------:R-:W-:Y:S05]  /*0970*/  BRA `(.L_x_8) ;  /* 0x0000000000247947 */ /* 0x000fea0003800000 */
.L_x_7:
[----:B------:R-:W-:Y:S02]  /*0980*/  ULDC.64 UR4, c[0x0][0x590] ;  /* 0x0001640000047ab9 */ /* 0x000fe40000000a00 */
[----:B------:R-:W-:-:S04]  /*0990*/  ISETP.NE.U32.AND P0, PT, RZ, UR4, PT ;  /* 0x00000004ff007c0c */ /* 0x000fc8000bf05070 */
[----:B------:R-:W-:-:S13]  /*09a0*/  ISETP.NE.AND.EX P0, PT, RZ, UR5, PT, P0 ;  /* 0x00000005ff007c0c */ /* 0x000fda000bf05300 */
[----:B------:R-:W-:Y:S05]  /*09b0*/  @!P0 BRA `(.L_x_9) ;  /* 0x00000000000c8947 */ /* 0x000fea0003800000 */
[----:B-1----:R-:W0:Y:S02]  /*09c0*/  LDC.64 R2, c[0x0][0x590] ;  /* 0x00016400ff027b82 */ /* 0x002e240000000a00 */
[----:B0-----:R0:W5:Y:S01]  /*09d0*/  LDG.E R73, desc[UR36][R2.64] ;  /* 0x0000002402497981 */ /* 0x001162000c1e1900 */
[----:B------:R-:W-:Y:S05]  /*09e0*/  BRA `(.L_x_8) ;  /* 0x0000000000087947 */ /* 0x000fea0003800000 */
.L_x_9:
[----:B------:R-:W-:Y:S02]  /*09f0*/  ULDC UR4, c[0x0][0x584] ;  /* 0x0001610000047ab9 */ /* 0x000fe40000000800 */
[----:B0-----:R-:W-:-:S07]  /*0a00*/  IMAD.U32 R73, RZ, RZ, UR4 ;  /* 0x00000004ff497e24 */ /* 0x001fce000f8e00ff */
.L_x_8:
[----:B012---:R-:W0:Y:S01]  /*0a10*/  LDC R2, c[0x0][0x65c] ;  /* 0x00019700ff027b82 */ /* 0x007e220000000800 */
[----:B------:R-:W1:Y:S01]  /*0a20*/  S2R R15, SR_CTAID.Y ;  /* 0x00000000000f7919 */ /* 0x000e620000002600 */
[----:B------:R-:W-:Y:S01]  /*0a30*/  ULDC UR6, c[0x0][0x28c] ;  /* 0x0000a30000067ab9 */ /* 0x000fe20000000800 */
[----:B------:R-:W-:Y:S01]  /*0a40*/  ISETP.NE.AND P0, PT, R7, 0x2, PT ;  /* 0x000000020700780c */ /* 0x000fe20003f05270 */
[----:B------:R-:W-:Y:S01]  /*0a50*/  UIADD3 UR6, UR6, 0x3f, URZ ;  /* 0x0000003f06067890 */ /* 0x000fe2000fffe03f */
[----:B------:R-:W2:Y:S01]  /*0a60*/  S2R R6, SR_CTAID.X ;  /* 0x0000000000067919 */ /* 0x000ea20000002500 */
[----:B------:R-:W-:Y:S01]  /*0a70*/  UMOV UR38, URZ ;  /* 0x0000003f00267c82 */ /* 0x000fe20008000000 */
[----:B------:R-:W-:Y:S01]  /*0a80*/  UMOV UR39, URZ ;  /* 0x0000003f00277c82 */ /* 0x000fe20008000000 */
[----:B------:R-:W-:Y:S01]  /*0a90*/  USHF.R.S32.HI UR7, URZ, 0x1f, UR6 ;  /* 0x0000001f3f077899 */ /* 0x000fe20008011406 */
[----:B------:R-:W-:-:S03]  /*0aa0*/  ULDC.64 UR8, c[0x0][0x650] ;  /* 0x0001940000087ab9 */ /* 0x000fc60000000a00 */
[----:B------:R-:W-:-:S04]  /*0ab0*/  ULEA.HI UR7, UR7, UR6, URZ, 0x6 ;  /* 0x0000000607077291 */ /* 0x000fc8000f8f303f */
[----:B------:R-:W-:Y:S01]  /*0ac0*/  USHF.R.S32.HI UR40, URZ, 0x6, UR7 ;  /* 0x000000063f287899 */ /* 0x000fe20008011407 */
[----:B0-----:R-:W-:-:S13]  /*0ad0*/  ISETP.NE.AND P1, PT, R2, 0x1, PT ;  /* 0x000000010200780c */ /* 0x001fda0003f25270 */
[----:B------:R-:W2:Y:S01]  /*0ae0*/  @P1 LDC R17, c[0x0][0x10] ;  /* 0x00000400ff111b82 */ /* 0x000ea20000000800 */
[----:B-1----:R-:W-:Y:S02]  /*0af0*/  @P1 IMAD.MOV.U32 R8, RZ, RZ, R15 ;  /* 0x000000ffff081224 */ /* 0x002fe400078e000f */
[----:B------:R-:W-:Y:S02]  /*0b00*/  @P1 IMAD.MOV.U32 R9, RZ, RZ, RZ ;  /* 0x000000ffff091224 */ /* 0x000fe400078e00ff */
[----:B------:R-:W-:-:S03]  /*0b10*/  @P1 IMAD.MOV.U32 R7, RZ, RZ, RZ ;  /* 0x000000ffff071224 */ /* 0x000fc600078e00ff */
[----:B------:R-:W0:Y:S01]  /*0b20*/  @!P1 LDC R3, c[0x0][0xc] ;  /* 0x00000300ff039b82 */ /* 0x000e220000000800 */
[----:B------:R-:W-:Y:S01]  /*0b30*/  ULDC UR4, c[0x0][0xc] ;  /* 0x0000030000047ab9 */ /* 0x000fe20000000800 */
[----:B------:R-:W-:Y:S02]  /*0b40*/  ULDC UR5, c[0x0][0x10] ;  /* 0x0000040000057ab9 */ /* 0x000fe40000000800 */
[----:B------:R-:W-:-:S04]  /*0b50*/  UIMAD.WIDE.U32 UR4, UR4, UR5, URZ ;  /* 0x00000005040472a5 */ /* 0x000fc8000f8e003f */
[----:B------:R-:W1:Y:S01]  /*0b60*/  LDC R0, c[0x0][0x14] ;  /* 0x00000500ff007b82 */ /* 0x000e620000000800 */
[----:B--2---:R-:W-:-:S04]  /*0b70*/  @P1 IMAD.WIDE.U32 R16, R6, R17, R8 ;  /* 0x0000001106101225 */ /* 0x004fc800078e0008 */
[----:B------:R-:W-:Y:S02]  /*0b80*/  @P1 IMAD.IADD R17, R17, 0x1, R7 ;  /* 0x0000000111111824 */ /* 0x000fe400078e0207 */
[----:B------:R-:W-:Y:S02]  /*0b90*/  IMAD.MOV.U32 R7, RZ, RZ, RZ ;  /* 0x000000ffff077224 */ /* 0x000fe400078e00ff */
[----:B0-----:R-:W-:-:S04]  /*0ba0*/  @!P1 IMAD.WIDE.U32 R8, R3, R15, R6 ;  /* 0x0000000f03089225 */ /* 0x001fc800078e0006 */
[----:B------:R-:W-:Y:S02]  /*0bb0*/  @!P1 IMAD.MOV.U32 R16, RZ, RZ, R8 ;  /* 0x000000ffff109224 */ /* 0x000fe400078e0008 */
[----:B-1----:R-:W-:-:S04]  /*0bc0*/  IMAD.WIDE.U32 R10, R0, UR4, RZ ;  /* 0x00000004000a7c25 */ /* 0x002fc8000f8e00ff */
[----:B------:R-:W-:Y:S01]  /*0bd0*/  IMAD R3, R0, UR5, RZ ;  /* 0x0000000500037c24 */ /* 0x000fe2000f8e02ff */
[----:B------:R0:W-:Y:S01]  /*0be0*/  STL.64 [R1], R10 ;  /* 0x0000000a01007387 */ /* 0x0001e20000100a00 */
[----:B------:R-:W-:Y:S02]  /*0bf0*/  @!P1 IMAD.MOV.U32 R17, RZ, RZ, R9 ;  /* 0x000000ffff119224 */ /* 0x000fe400078e0009 */
[----:B------:R-:W-:Y:S01]  /*0c00*/  IMAD.IADD R0, R11, 0x1, R3 ;  /* 0x000000010b007824 */ /* 0x000fe200078e0203 */
[----:B------:R-:W-:Y:S06]  /*0c10*/  @P0 BRA `(.L_x_10) ;  /* 0x0000000000200947 */ /* 0x000fec0003800000 */
[----:B------:R-:W-:Y:S01]  /*0c20*/  UISETP.GE.U32.AND UP0, UPT, UR40, 0xb, UPT ;  /* 0x0000000b2800788c */ /* 0x000fe2000bf06070 */
[----:B------:R-:W-:Y:S01]  /*0c30*/  IADD3 R16, P0, R16, R10, RZ ;  /* 0x0000000a10107210 */ /* 0x000fe20007f1e0ff */
[----:B------:R-:W-:Y:S01]  /*0c40*/  UIMAD.WIDE.U32 UR4, UR40, -0x45d1745d, URZ ;  /* 0xba2e8ba3280478a5 */ /* 0x000fe2000f8e003f */
[----:B------:R-:W-:-:S03]  /*0c50*/  UMOV UR39, URZ ;  /* 0x0000003f00277c82 */ /* 0x000fc60008000000 */
[----:B------:R-:W-:Y:S01]  /*0c60*/  USHF.R.U32.HI UR4, URZ, 0x3, UR5 ;  /* 0x000000033f047899 */ /* 0x000fe20008011605 */
[----:B------:R-:W-:-:S03]  /*0c70*/  IMAD.X R17, R0, 0x1, R17, P0 ;  /* 0x0000000100117824 */ /* 0x000fc600000e0611 */
[----:B------:R-:W-:Y:S02]  /*0c80*/  UIMAD UR38, UR4, -0xb, UR40 ;  /* 0xfffffff5042678a4 */ /* 0x000fe4000f8e0228 */
[----:B------:R-:W-:-:S12]  /*0c90*/  @UP0 ULOP3.LUT UR39, UR4, 0x1, URZ, 0xc0, !UPT ;  /* 0x0000000104270892 */ /* 0x000fd8000f8ec03f */
.L_x_10:
[----:B------:R-:W-:Y:S01]  /*0ca0*/  ISETP.GE.U32.AND P0, PT, R16, UR8, PT ;  /* 0x0000000810007c0c */ /* 0x000fe2000bf06070 */
[----:B------:R-:W-:Y:S01]  /*0cb0*/  IMAD.MOV.U32 R22, RZ, RZ, -0x1 ;  /* 0xffffffffff167424 */ /* 0x000fe200078e00ff */
[----:B------:R-:W-:Y:S01]  /*0cc0*/  PRMT R3, RZ, 0x7610, R3 ;  /* 0x00007610ff037816 */ /* 0x000fe20000000003 */
[----:B------:R-:W-:Y:S01]  /*0cd0*/  IMAD.MOV.U32 R18, RZ, RZ, -0x1 ;  /* 0xffffffffff127424 */ /* 0x000fe200078e00ff */
[----:B------:R-:W-:Y:S01]  /*0ce0*/  ISETP.GE.U32.AND.EX P0, PT, R17, UR9, PT, P0 ;  /* 0x0000000911007c0c */ /* 0x000fe2000bf06100 */
[----:B------:R-:W-:-:S12]  /*0cf0*/  IMAD.MOV.U32 R19, RZ, RZ, -0x1 ;  /* 0xffffffffff137424 */ /* 0x000fd800078e00ff */
[----:B------:R-:W-:Y:S05]  /*0d00*/  @P0 BRA `(.L_x_11) ;  /* 0x0000000400580947 */ /* 0x000fea0003800000 */
[----:B------:R-:W1:Y:S01]  /*0d10*/  LDC.64 R20, c[0x0][0x628] ;  /* 0x00018a00ff147b82 */ /* 0x000e620000000a00 */
[----:B------:R-:W-:Y:S02]  /*0d20*/  IMAD.MOV.U32 R8, RZ, RZ, R16 ;  /* 0x000000ffff087224 */ /* 0x000fe400078e0010 */
[----:B------:R-:W-:-:S05]  /*0d30*/  IMAD.MOV.U32 R9, RZ, RZ, R17 ;  /* 0x000000ffff097224 */ /* 0x000fca00078e0011 */
[----:B------:R-:W2:Y:S08]  /*0d40*/  LDC R18, c[0x0][0x630] ;  /* 0x00018c00ff127b82 */ /* 0x000eb00000000800 */
[----:B------:R-:W3:Y:S01]  /*0d50*/  LDC.64 R24, c[0x0][0x620] ;  /* 0x00018800ff187b82 */ /* 0x000ee20000000a00 */
[----:B-1----:R-:W-:-:S04]  /*0d60*/  ISETP.NE.U32.AND P0, PT, R20, RZ, PT ;  /* 0x000000ff1400720c */ /* 0x002fc80003f05070 */
[----:B------:R-:W-:-:S13]  /*0d70*/  ISETP.NE.AND.EX P0, PT, R21, RZ, PT, P0 ;  /* 0x000000ff1500720c */ /* 0x000fda0003f05300 */
[----:B--23--:R-:W-:Y:S05]  /*0d80*/  @!P0 BRA `(.L_x_12) ;  /* 0x0000000000288947 */ /* 0x00cfea0003800000 */
[----:B------:R-:W1:Y:S02]  /*0d90*/  LDC R3, c[0x0][0x634] ;  /* 0x00018d00ff037b82 */ /* 0x000e640000000800 */
[----:B-1----:R-:W-:-:S05]  /*0da0*/  IADD3 R3, P0, R16, R3, RZ ;  /* 0x0000000310037210 */ /* 0x002fca0007f1e0ff */
[----:B------:R-:W-:-:S04]  /*0db0*/  IMAD.X R19, RZ, RZ, R17, P0 ;  /* 0x000000ffff137224 */ /* 0x000fc800000e0611 */
[----:B------:R-:W-:-:S04]  /*0dc0*/  IMAD.WIDE.U32 R8, R19, R20, RZ ;  /* 0x0000001413087225 */ /* 0x000fc800078e00ff */
[----:B0-----:R-:W-:-:S04]  /*0dd0*/  IMAD.WIDE.U32 R10, P0, R3, R21, R8 ;  /* 0x00000015030a7225 */ /* 0x001fc80007800008 */
[----:B------:R-:W-:-:S04]  /*0de0*/  IMAD.WIDE.U32 R8, R3, R20, RZ ;  /* 0x0000001403087225 */ /* 0x000fc800078e00ff */
[----:B------:R-:W-:Y:S01]  /*0df0*/  IMAD.X R13, RZ, RZ, RZ, P0 ;  /* 0x000000ffff0d7224 */ /* 0x000fe200000e06ff */
[----:B------:R-:W-:Y:S01]  /*0e00*/  IADD3 RZ, P0, R9, R10, RZ ;  /* 0x0000000a09ff7210 */ /* 0x000fe20007f1e0ff */
[----:B------:R-:W-:-:S04]  /*0e10*/  IMAD.MOV.U32 R12, RZ, RZ, R11 ;  /* 0x000000ffff0c7224 */ /* 0x000fc800078e000b */
[----:B------:R-:W-:-:S08]  /*0e20*/  IMAD.WIDE.U32.X R8, R19, R21, R12, P0 ;  /* 0x0000001513087225 */ /* 0x000fd000000e040c */
.L_x_12:
[-CC-:B------:R-:W-:Y:S01]  /*0e30*/  SHF.R.U64 R30, R8, R18.reuse, R9.reuse ;  /* 0x00000012081e7219 */ /* 0x180fe20000001209 */
[----:B------:R-:W1:Y:S01]  /*0e40*/  LDC R12, c[0x0][0x618] ;  /* 0x00018600ff0c7b82 */ /* 0x000e620000000800 */
[----:B------:R-:W-:Y:S01]  /*0e50*/  SHF.R.U32.HI R7, RZ, R18, R9 ;  /* 0x00000012ff077219 */ /* 0x000fe20000011609 */
[----:B------:R-:W-:Y:S01]  /*0e60*/  ULDC UR4, c[0x0][0x150] ;  /* 0x0000540000047ab9 */ /* 0x000fe20000000800 */
[----:B0-----:R-:W-:Y:S02]  /*0e70*/  IADD3 R11, P0, RZ, -R30, RZ ;  /* 0x8000001eff0b7210 */ /* 0x001fe40007f1e0ff */
[----:B------:R-:W-:-:S03]  /*0e80*/  I2FP.F32.U32 R3, R6 ;  /* 0x0000000600037245 */ /* 0x000fc60000201000 */
[----:B------:R-:W0:Y:S01]  /*0e90*/  LDC.64 R26, c[0x0][0x640] ;  /* 0x00019000ff1a7b82 */ /* 0x000e220000000a00 */
[----:B------:R-:W-:Y:S02]  /*0ea0*/  IMAD.X R13, RZ, RZ, ~R7, P0 ;  /* 0x000000ffff0d7224 */ /* 0x000fe400000e0e07 */
[----:B------:R-:W-:Y:S01]  /*0eb0*/  FMUL R3, R3, UR4 ;  /* 0x0000000403037c20 */ /* 0x000fe20008400000 */
[----:B------:R-:W-:Y:S01]  /*0ec0*/  IMAD.WIDE.U32 R8, R11, R24, R16 ;  /* 0x000000180b087225 */ /* 0x000fe200078e0010 */
[----:B------:R-:W-:-:S03]  /*0ed0*/  ULDC UR4, c[0x0][0x154] ;  /* 0x0000550000047ab9 */ /* 0x000fc60000000800 */
[----:B------:R-:W-:Y:S01]  /*0ee0*/  IMAD R10, R13, R24, RZ ;  /* 0x000000180d0a7224 */ /* 0x000fe200078e02ff */
[----:B------:R-:W2:Y:S01]  /*0ef0*/  LDC R7, c[0x0][0x144] ;  /* 0x00005100ff077b82 */ /* 0x000ea20000000800 */
[----:B------:R-:W3:Y:S02]  /*0f00*/  F2I.U32.TRUNC.NTZ R3, R3 ;  /* 0x0000000300037305 */ /* 0x000ee4000020f000 */
[----:B------:R-:W-:-:S04]  /*0f10*/  IMAD R11, R11, R25, R10 ;  /* 0x000000190b0b7224 */ /* 0x000fc800078e020a */
[----:B------:R-:W-:Y:S01]  /*0f20*/  IMAD.IADD R9, R9, 0x1, R11 ;  /* 0x0000000109097824 */ /* 0x000fe200078e020b */
[----:B------:R-:W4:Y:S01]  /*0f30*/  LDC R18, c[0x0][0x608] ;  /* 0x00018200ff127b82 */ /* 0x000f220000000800 */
[----:B------:R-:W-:-:S03]  /*0f40*/  IMAD.MOV.U32 R11, RZ, RZ, -0x1 ;  /* 0xffffffffff0b7424 */ /* 0x000fc600078e00ff */
[-C--:B-1----:R-:W-:Y:S02]  /*0f50*/  SHF.R.U64 R22, R8, R12.reuse, R9 ;  /* 0x0000000c08167219 */ /* 0x082fe40000001209 */
[----:B------:R-:W-:Y:S02]  /*0f60*/  I2FP.F32.U32 R8, R15 ;  /* 0x0000000f00087245 */ /* 0x000fe40000201000 */
[----:B------:R-:W1:Y:S01]  /*0f70*/  LDC R24, c[0x0][0x658] ;  /* 0x00019600ff187b82 */ /* 0x000e620000000800 */
[----:B0-----:R-:W-:Y:S01]  /*0f80*/  ISETP.NE.U32.AND P0, PT, R26, RZ, PT ;  /* 0x000000ff1a00720c */ /* 0x001fe20003f05070 */
[----:B---3--:R-:W-:Y:S01]  /*0f90*/  IMAD.MOV R10, RZ, RZ, -R3 ;  /* 0x000000ffff0a7224 */ /* 0x008fe200078e0a03 */
[----:B------:R-:W-:Y:S01]  /*0fa0*/  SHF.R.U32.HI R9, RZ, R12, R9 ;  /* 0x0000000cff097219 */ /* 0x000fe20000011609 */
[----:B------:R-:W-:Y:S01]  /*0fb0*/  FMUL R8, R8, UR4 ;  /* 0x0000000408087c20 */ /* 0x000fe20008400000 */
[----:B------:R-:W-:-:S03]  /*0fc0*/  ISETP.NE.AND.EX P0, PT, R27, RZ, PT, P0 ;  /* 0x000000ff1b00720c */ /* 0x000fc60003f05300 */
[----:B------:R-:W0:Y:S01]  /*0fd0*/  LDC R20, c[0x0][0x148] ;  /* 0x00005200ff147b82 */ /* 0x000e220000000800 */
[----:B--2---:R-:W-:-:S07]  /*0fe0*/  IMAD R3, R7, R10, R6 ;  /* 0x0000000a07037224 */ /* 0x004fce00078e0206 */
[----:B------:R-:W2:Y:S01]  /*0ff0*/  LDC R21, c[0x0][0x600] ;  /* 0x00018000ff157b82 */ /* 0x000ea20000000800 */
[-CC-:B----4-:R-:W-:Y:S02]  /*1000*/  SHF.R.U64 R32, R22, R18.reuse, R9.reuse ;  /* 0x0000001216207219 */ /* 0x190fe40000001209 */
[----:B------:R-:W-:Y:S01]  /*1010*/  SHF.R.U32.HI R7, RZ, R18, R9 ;  /* 0x00000012ff077219 */ /* 0x000fe20000011609 */
[----:B------:R-:W-:Y:S01]  /*1020*/  IMAD.MOV.U32 R9, RZ, RZ, 0x1 ;  /* 0x00000001ff097424 */ /* 0x000fe200078e00ff */
[----:B------:R3:W4:Y:S03]  /*1030*/  F2I.U32.TRUNC.NTZ R18, R8 ;  /* 0x0000000800127305 */ /* 0x000726000020f000 */
[----:B------:R-:W0:Y:S01]  /*1040*/  LDC R25, c[0x0][0x648] ;  /* 0x00019200ff197b82 */ /* 0x000e220000000800 */
[-C--:B-1----:R-:W-:Y:S02]  /*1050*/  SHF.L.U32 R6, R11, R24.reuse, RZ ;  /* 0x000000180b067219 */ /* 0x082fe400000006ff */
[----:B------:R-:W-:-:S02]  /*1060*/  SHF.R.U64 R34, R32, R24, R7 ;  /* 0x0000001820227219 */ /* 0x000fc40000001207 */
[----:B------:R-:W-:Y:S02]  /*1070*/  LOP3.LUT R13, RZ, R6, RZ, 0x33, !PT ;  /* 0x00000006ff0d7212 */ /* 0x000fe400078e33ff */
[-C--:B------:R-:W-:Y:S01]  /*1080*/  SHF.R.U32.HI R7, RZ, R24.reuse, R7 ;  /* 0x00000018ff077219 */ /* 0x080fe20000011607 */
[----:B------:R-:W1:Y:S01]  /*1090*/  LDC R29, c[0x0][0x638] ;  /* 0x00018e00ff1d7b82 */ /* 0x000e620000000800 */
[----:B------:R-:W-:Y:S01]  /*10a0*/  SHF.L.U32 R12, R9, R24, RZ ;  /* 0x00000018090c7219 */ /* 0x000fe200000006ff */
[----:B------:R-:W-:-:S06]  /*10b0*/  IMAD.MOV.U32 R6, RZ, RZ, R34 ;  /* 0x000000ffff067224 */ /* 0x000fcc00078e0022 */
[----:B------:R-:W0:Y:S01]  /*10c0*/  LDC R28, c[0x0][0x610] ;  /* 0x00018400ff1c7b82 */ /* 0x000e220000000800 */
[----:B---34-:R-:W-:Y:S05]  /*10d0*/  @!P0 BRA `(.L_x_13) ;  /* 0x0000000000288947 */ /* 0x018fea0003800000 */
[----:B------:R-:W3:Y:S02]  /*10e0*/  LDC R11, c[0x0][0x64c] ;  /* 0x00019300ff0b7b82 */ /* 0x000ee40000000800 */
[----:B---3--:R-:W-:-:S05]  /*10f0*/  IADD3 R11, P0, R34, R11, RZ ;  /* 0x0000000b220b7210 */ /* 0x008fca0007f1e0ff */
[----:B------:R-:W-:-:S04]  /*1100*/  IMAD.X R19, RZ, RZ, R7, P0 ;  /* 0x000000ffff137224 */ /* 0x000fc800000e0607 */
[----:B------:R-:W-:-:S04]  /*1110*/  IMAD.WIDE.U32 R6, R19, R26, RZ ;  /* 0x0000001a13067225 */ /* 0x000fc800078e00ff */
[----:B------:R-:W-:-:S04]  /*1120*/  IMAD.WIDE.U32 R8, P0, R11, R27, R6 ;  /* 0x0000001b0b087225 */ /* 0x000fc80007800006 */
[----:B------:R-:W-:-:S04]  /*1130*/  IMAD.WIDE.U32 R6, R11, R26, RZ ;  /* 0x0000001a0b067225 */ /* 0x000fc800078e00ff */
[----:B------:R-:W-:Y:S01]  /*1140*/  IMAD.X R11, RZ, RZ, RZ, P0 ;  /* 0x000000ffff0b7224 */ /* 0x000fe200000e06ff */
[----:B------:R-:W-:Y:S01]  /*1150*/  IADD3 RZ, P0, R7, R8, RZ ;  /* 0x0000000807ff7210 */ /* 0x000fe20007f1e0ff */
[----:B------:R-:W-:-:S04]  /*1160*/  IMAD.MOV.U32 R10, RZ, RZ, R9 ;  /* 0x000000ffff0a7224 */ /* 0x000fc800078e0009 */
[----:B------:R-:W-:-:S08]  /*1170*/  IMAD.WIDE.U32.X R6, R19, R27, R10, P0 ;  /* 0x0000001b13067225 */ /* 0x000fd000000e040a */
.L_x_13:
[----:B0-----:R-:W-:Y:S01]  /*1180*/  SHF.R.U64 R6, R6, R25, R7 ;  /* 0x0000001906067219 */ /* 0x001fe20000001207 */
[----:B--2---:R-:W-:Y:S01]  /*1190*/  VIADD R7, R21, 0xffffffff ;  /* 0xffffffff15077836 */ /* 0x004fe20000000000 */
[----:B------:R-:W-:Y:S01]  /*11a0*/  LOP3.LUT R13, R32, R13, RZ, 0xc0, !PT ;  /* 0x0000000d200d7212 */ /* 0x000fe200078ec0ff */
[----:B------:R-:W-:Y:S02]  /*11b0*/  IMAD.MOV R18, RZ, RZ, -R18 ;  /* 0x000000ffff127224 */ /* 0x000fe400078e0a12 */
[----:B------:R-:W-:Y:S01]  /*11c0*/  IMAD.MOV R8, RZ, RZ, -R6 ;  /* 0x000000ffff087224 */ /* 0x000fe200078e0a06 */
[----:B------:R-:W-:Y:S01]  /*11d0*/  LOP3.LUT R7, R22, R7, RZ, 0xc0, !PT ;  /* 0x0000000716077212 */ /* 0x000fe200078ec0ff */
[----:B------:R-:W-:Y:S02]  /*11e0*/  IMAD R12, R12, R6, R13 ;  /* 0x000000060c0c7224 */ /* 0x000fe400078e020d */
[----:B------:R-:W-:Y:S02]  /*11f0*/  @P1 IMAD R3, R20, R18, R15 ;  /* 0x0000001214031224 */ /* 0x000fe400078e020f */
[----:B-1----:R-:W-:-:S02]  /*1200*/  IMAD R6, R8, R29, R34 ;  /* 0x0000001d08067224 */ /* 0x002fc400078e0222 */
[----:B------:R-:W-:Y:S02]  /*1210*/  IMAD R22, R12, R28, R3 ;  /* 0x0000001c0c167224 */ /* 0x000fe400078e0203 */
[----:B------:R-:W-:Y:S02]  /*1220*/  IMAD R7, R6, R21, R7 ;  /* 0x0000001506077224 */ /* 0x000fe400078e0207 */
[----:B------:R-:W-:Y:S02]  /*1230*/  IMAD.MOV.U32 R3, RZ, RZ, 0x1 ;  /* 0x00000001ff037424 */ /* 0x000fe400078e00ff */
[----:B------:R-:W-:Y:S01]  /*1240*/  IMAD.MOV.U32 R19, RZ, RZ, R30 ;  /* 0x000000ffff137224 */ /* 0x000fe200078e001e */
[----:B------:R-:W-:Y:S02]  /*1250*/  SEL R18, R7, R22, !P1 ;  /* 0x0000001607127207 */ /* 0x000fe40004800000 */
[----:B------:R-:W-:-:S07]  /*1260*/  SEL R22, R22, R7, !P1 ;  /* 0x0000000716167207 */ /* 0x000fce0004800000 */
.L_x_11:
[----:B------:R-:W-:Y:S05]  /*1270*/  @!P2 BRA `(.L_x_14) ;  /* 0x0000004400b0a947 */ /* 0x000fea0003800000 */
[----:B------:R-:W-:-:S13]  /*1280*/  ISETP.GT.U32.AND P0, PT, R31, 0x1, PT ;  /* 0x000000011f00780c */ /* 0x000fda0003f04070 */
[----:B------:R-:W-:Y:S05]  /*1290*/  @P0 EXIT ;  /* 0x000000000000094d */ /* 0x000fea0003800000 */
.L_x_15:
[----:B------:R-:W-:-:S08]  /*12a0*/  NOP ;  /* 0x0000000000007918 */ /* 0x000fd00000000000 */
[----:B------:R-:W1:Y:S02]  /*12b0*/  USETMAXREG.TRY_ALLOC.CTAPOOL UP0, 0xe8 ;  /* 0x000000e8000079c8 */ /* 0x000e640008000600 */
[----:B-1----:R-:W-:-:S13]  /*12c0*/  PLOP3.LUT P0, PT, PT, PT, UP0, 0x80, 0x0 ;  /* 0x000000000000781c */ /* 0x002fda0003f0f008 */
[----:B------:R-:W-:Y:S05]  /*12d0*/  @!P0 BRA `(.L_x_15) ;  /* 0xfffffffc00f08947 */ /* 0x000fea000383ffff */
[----:B------:R-:W-:-:S13]  /*12e0*/  LOP3.LUT P0, RZ, R3, 0xff, RZ, 0xc0, !PT ;  /* 0x000000ff03ff7812 */ /* 0x000fda000780c0ff */
[----:B------:R-:W-:Y:S05]  /*12f0*/  @!P0 EXIT ;  /* 0x000000000000894d */ /* 0x000fea0003800000 */
[----:B------:R-:W2:Y:S01]  /*1300*/  LDL.64 R8, [R1] ;  /* 0x0000000001087983 */ /* 0x000ea20000100a00 */
[----:B------:R-:W-:Y:S01]  /*1310*/  SHF.R.S32.HI R4, RZ, 0x1f, R5 ;  /* 0x0000001fff047819 */ /* 0x000fe20000011405 */
[----:B------:R-:W1:Y:S01]  /*1320*/  S2UR UR4, SR_CgaCtaId ;  /* 0x00000000000479c3 */ /* 0x000e620000008800 */
[----:B------:R-:W-:Y:S01]  /*1330*/  UMOV UR41, 0x400 ;  /* 0x0000040000297882 */ /* 0x000fe20000000000 */
[----:B------:R-:W-:Y:S01]  /*1340*/  UISETP.LT.AND UP0, UPT, UR40, 0x1, UPT ;  /* 0x000000012800788c */ /* 0x000fe2000bf01270 */
[CC--:B------:R-:W-:Y:S01]  /*1350*/  LEA.HI R3, R4.reuse, R5.reuse, RZ, 0x2 ;  /* 0x0000000504037211 */ /* 0x0c0fe200078f10ff */
[----:B------:R-:W-:Y:S01]  /*1360*/  UIADD3 UR5, UR43, -0x1, URZ ;  /* 0xffffffff2b057890 */ /* 0x000fe2000fffe03f */
[----:B------:R-:W-:Y:S01]  /*1370*/  LEA.HI R4, R4, R5, RZ, 0x5 ;  /* 0x0000000504047211 */ /* 0x000fe200078f28ff */
[----:B------:R-:W-:Y:S01]  /*1380*/  USEL UR42, UR40, 0x1, UP0 ;  /* 0x00000001282a7887 */ /* 0x000fe20008000000 */
[--C-:B------:R-:W-:Y:S01]  /*1390*/  SHF.R.S32.HI R74, RZ, 0x2, R3.reuse ;  /* 0x00000002ff4a7819 */ /* 0x100fe20000011403 */
[----:B------:R-:W3:Y:S01]  /*13a0*/  LDC R80, c[0x0][0x658] ;  /* 0x00019600ff507b82 */ /* 0x000ee20000000800 */
[----:B------:R-:W-:Y:S01]  /*13b0*/  SHF.R.S32.HI R7, RZ, 0x1f, R3 ;  /* 0x0000001fff077819 */ /* 0x000fe20000011403 */
[----:B------:R-:W-:Y:S01]  /*13c0*/  UISETP.NE.AND UP0, UPT, UR5, URZ, UPT ;  /* 0x0000003f0500728c */ /* 0x000fe2000bf05270 */
[----:B------:R-:W-:Y:S01]  /*13d0*/  LOP3.LUT R6, R3, 0xfffffffc, RZ, 0xc0, !PT ;  /* 0xfffffffc03067812 */ /* 0x000fe200078ec0ff */
[----:B------:R-:W-:Y:S01]  /*13e0*/  ULDC UR8, c[0x0][0x284] ;  /* 0x0000a10000087ab9 */ /* 0x000fe20000000800 */
[----:B------:R-:W-:Y:S01]  /*13f0*/  LEA.HI R7, R7, R74, RZ, 0x3 ;  /* 0x0000004a07077211 */ /* 0x000fe200078f18ff */
[----:B------:R-:W-:Y:S01]  /*1400*/  USEL UR7, URZ, 0x1, UP0 ;  /* 0x000000013f077887 */ /* 0x000fe20008000000 */
[----:B------:R-:W-:Y:S01]  /*1410*/  SHF.R.S32.HI R3, RZ, 0x5, R4 ;  /* 0x00000005ff037819 */ /* 0x000fe20000011404 */
[----:B------:R-:W4:Y:S01]  /*1420*/  LDC.64 R78, c[0x0][0x5c8] ;  /* 0x00017200ff4e7b82 */ /* 0x000f220000000a00 */
[----:B------:R-:W-:Y:S01]  /*1430*/  LOP3.LUT R7, R7, 0xfffffff8, RZ, 0xc0, !PT ;  /* 0xfffffff807077812 */ /* 0x000fe200078ec0ff */
[----:B------:R-:W-:Y:S01]  /*1440*/  IMAD.IADD R6, R5, 0x1, -R6 ;  /* 0x0000000105067824 */ /* 0x000fe200078e0a06 */
[----:B------:R-:W-:Y:S01]  /*1450*/  LOP3.LUT R86, R23, 0x1, RZ, 0xfc, !PT ;  /* 0x0000000117567812 */ /* 0x000fe200078efcff */
[----:B------:R-:W-:Y:S01]  /*1460*/  IMAD.MOV.U32 R5, RZ, RZ, 0x1 ;  /* 0x00000001ff057424 */ /* 0x000fe200078e00ff */
[----:B------:R-:W-:Y:S01]  /*1470*/  USHF.L.U32 UR47, UR40, 0x1, URZ ;  /* 0x00000001282f7899 */ /* 0x000fe2000800063f */
[----:B------:R-:W-:Y:S01]  /*1480*/  IMAD.IADD R74, R74, 0x1, -R7 ;  /* 0x000000014a4a7824 */ /* 0x000fe200078e0a07 */
[----:B------:R-:W-:Y:S01]  /*1490*/  UIADD3 UR42, -UR42, UR40, URZ ;  /* 0x000000282a2a7290 */ /* 0x000fe2000fffe13f */
[----:B------:R-:W0:Y:S01]  /*14a0*/  LDC R81, c[0x0][0x288] ;  /* 0x0000a200ff517b82 */ /* 0x000e220000000800 */
[----:B-1----:R-:W-:Y:S01]  /*14b0*/  ULEA UR41, UR4, UR41, 0x18 ;  /* 0x0000002904297291 */ /* 0x002fe2000f8ec03f */
[C-C-:B------:R-:W-:Y:S01]  /*14c0*/  IMAD R85, R3.reuse, -0x10, -R74.reuse ;  /* 0xfffffff003557824 */ /* 0x140fe200078e0a4a */
[--C-:B------:R-:W-:Y:S01]  /*14d0*/  SHF.R.S32.HI R75, RZ, 0x1f, R74.reuse ;  /* 0x0000001fff4b7819 */ /* 0x100fe2000001144a */
[----:B------:R-:W-:Y:S01]  /*14e0*/  USHF.L.U32 UR4, UR5, 0x3, URZ ;  /* 0x0000000305047899 */ /* 0x000fe2000800063f */
[----:B------:R-:W-:Y:S01]  /*14f0*/  IMAD.SHL.U32 R76, R6, 0x2, RZ ;  /* 0x00000002064c7824 */ /* 0x000fe200078e00ff */
[----:B------:R-:W-:Y:S01]  /*1500*/  UIADD3 UR5, UR41, 0x180, URZ ;  /* 0x0000018029057890 */ /* 0x000fe2000fffe03f */
[----:B------:R-:W-:Y:S01]  /*1510*/  IMAD.U32 R87, RZ, RZ, UR7 ;  /* 0x00000007ff577e24 */ /* 0x000fe2000f8e00ff */
[----:B------:R-:W1:Y:S01]  /*1520*/  LDC R83, c[0x0][0x600] ;  /* 0x00018000ff537b82 */ /* 0x000e620000000800 */
[----:B------:R-:W-:Y:S01]  /*1530*/  IMAD.WIDE R74, R3, 0x10, R74 ;  /* 0x00000010034a7825 */ /* 0x000fe200078e024a */
[----:B------:R-:W-:Y:S01]  /*1540*/  UIADD3 UR6, UR41, 0x16180, URZ ;  /* 0x0001618029067890 */ /* 0x000fe2000fffe03f */
[----:B------:R-:W-:Y:S01]  /*1550*/  SHF.R.S32.HI R77, RZ, 0x1f, R76 ;  /* 0x0000001fff4d7819 */ /* 0x000fe2000001144c */
[----:B------:R-:W-:Y:S01]  /*1560*/  USHF.R.U32.HI UR5, URZ, 0x4, UR5 ;  /* 0x000000043f057899 */ /* 0x000fe20008011605 */
[----:B------:R-:W-:Y:S01]  /*1570*/  IMAD.MOV.U32 R3, RZ, RZ, -0x1 ;  /* 0xffffffffff037424 */ /* 0x000fe200078e00ff */
[----:B------:R-:W-:Y:S01]  /*1580*/  USHF.R.U32.HI UR6, URZ, 0x4, UR6 ;  /* 0x000000043f067899 */ /* 0x000fe20008011606 */
[----:B------:R-:W-:Y:S01]  /*1590*/  VIADD R85, R85, UR8 ;  /* 0x0000000855557c36 */ /* 0x000fe20008000000 */
[----:B------:R-:W-:Y:S01]  /*15a0*/  UIADD3 UR48, UR41, 0xc0, URZ ;  /* 0x000000c029307890 */ /* 0x000fe2000fffe03f */
[C---:B----4-:R-:W-:Y:S01]  /*15b0*/  SHF.L.U64.HI R79, R78.reuse, 0x3, R79 ;  /* 0x000000034e4f7819 */ /* 0x050fe2000001024f */
[----:B------:R-:W-:Y:S01]  /*15c0*/  ULOP3.LUT UR4, UR4, 0x8, URZ, 0xc0, !UPT ;  /* 0x0000000804047892 */ /* 0x000fe2000f8ec03f */
[-C--:B---3--:R-:W-:Y:S01]  /*15d0*/  SHF.L.U32 R3, R3, R80.reuse, RZ ;  /* 0x0000005003037219 */ /* 0x088fe200000006ff */
[----:B------:R-:W-:Y:S01]  /*15e0*/  ULOP3.LUT UR5, UR5, 0x3fff, URZ, 0xc0, !UPT ;  /* 0x00003fff05057892 */ /* 0x000fe2000f8ec03f */
[----:B------:R-:W-:Y:S01]  /*15f0*/  SHF.L.U32 R80, R5, R80, RZ ;  /* 0x0000005005507219 */ /* 0x000fe200000006ff */
[----:B------:R-:W-:Y:S01]  /*1600*/  ULOP3.LUT UR6, UR6, 0x3fff, URZ, 0xc0, !UPT ;  /* 0x00003fff06067892 */ /* 0x000fe2000f8ec03f */
[----:B------:R-:W-:Y:S01]  /*1610*/  IMAD.SHL.U32 R78, R78, 0x8, RZ ;  /* 0x000000084e4e7824 */ /* 0x000fe200078e00ff */
[----:B------:R-:W-:Y:S01]  /*1620*/  LOP3.LUT R84, RZ, R3, RZ, 0x33, !PT ;  /* 0x00000003ff547212 */ /* 0x000fe200078e33ff */
[----:B0-----:R-:W-:Y:S01]  /*1630*/  IMAD R81, R6, -0x2, R81 ;  /* 0xfffffffe06517824 */ /* 0x001fe200078e0251 */
[----:B------:R-:W-:-:S02]  /*1640*/  ULEA UR43, UR43, UR48, 0x3 ;  /* 0x000000302b2b7291 */ /* 0x000fc4000f8e183f */
[----:B------:R-:W-:Y:S02]  /*1650*/  ULOP3.LUT UR49, UR4, 0x8, URZ, 0x3c, !UPT ;  /* 0x0000000804317892 */ /* 0x000fe4000f8e3c3f */
[----:B------:R-:W-:Y:S01]  /*1660*/  ULOP3.LUT UR44, UR4, 0x18, URZ, 0x3c, !UPT ;  /* 0x00000018042c7892 */ /* 0x000fe2000f8e3c3f */
[----:B-1----:R-:W-:Y:S01]  /*1670*/  VIADD R83, R83, 0xffffffff ;  /* 0xffffffff53537836 */ /* 0x002fe20000000000 */
[----:B------:R-:W-:Y:S02]  /*1680*/  ULOP3.LUT UR45, UR5, 0x10000, URZ, 0xfc, !UPT ;  /* 0x00010000052d7892 */ /* 0x000fe4000f8efc3f */
[----:B------:R-:W-:Y:S01]  /*1690*/  ULOP3.LUT UR46, UR6, 0x10000, URZ, 0xfc, !UPT ;  /* 0x00010000062e7892 */ /* 0x000fe2000f8efc3f */
[----:B--2---:R-:W-:-:S11]  /*16a0*/  SHF.L.U64.HI R82, R8, 0x1, R0 ;  /* 0x0000000108527819 */ /* 0x004fd60000010200 */
.L_x_131:
[----:B------:R-:W-:-:S04]  /*16b0*/  SHF.L.U32 R0, R87, 0x1f, RZ ;  /* 0x0000001f57007819 */ /* 0x000fc800000006ff */
[----:B------:R-:W0:Y:S02]  /*16c0*/  SYNCS.PHASECHK.TRANS64.TRYWAIT P0, [UR43+-0x8], R0 ;  /* 0xfffff800ff0075a7 */ /* 0x000e24000800016b */
[----:B01-34-:R-:W-:Y:S05]  /*16d0*/  @!P0 BRA `(.L_x_16) ;  /* 0x00000054007c8947 */ /* 0x01bfea0003800000 */
.L_x_160:
[----:B------:R-:W-:Y:S02]  /*16e0*/  ULDC UR4, c[0x0][0x28c] ;  /* 0x0000a30000047ab9 */ /* 0x000fe40000000800 */
[----:B------:R-:W-:-:S13]  /*16f0*/  ISETP.LT.AND P0, PT, RZ, UR4, PT ;  /* 0x00000004ff007c0c */ /* 0x000fda000bf01270 */
[----:B------:R-:W-:Y:S05]  /*1700*/  @P0 BRA `(.L_x_17) ;  /* 0x0000000000400947 */ /* 0x000fea0003800000 */
[----:B0-----:R-:W-:Y:S01]  /*1710*/  MOV R0, 0x0 ;  /* 0x0000000000007802 */ /* 0x001fe20000000f00 */
[----:B------:R-:W-:Y:S01]  /*1720*/  ULDC.64 UR4, c[0x4][0x68] ;  /* 0x01001a0000047ab9 */ /* 0x000fe20000000a00 */
[----:B------:R-:W-:Y:S01]  /*1730*/  ULDC.64 UR6, c[0x4][0x8] ;  /* 0x0100020000067ab9 */ /* 0x000fe20000000a00 */
[----:B------:R-:W-:Y:S01]  /*1740*/  IMAD.U32 R4, RZ, RZ, UR4 ;  /* 0x00000004ff047e24 */ /* 0x000fe2000f8e00ff */
[----:B------:R0:W1:Y:S01]  /*1750*/  LDC.64 R14, c[0x4][R0] ;  /* 0x01000000000e7b82 */ /* 0x0000620000000a00 */
[----:B------:R-:W-:Y:S01]  /*1760*/  IMAD.U32 R5, RZ, RZ, UR5 ;  /* 0x00000005ff057e24 */ /* 0x000fe2000f8e00ff */
[----:B------:R-:W-:Y:S01]  /*1770*/  ULDC.64 UR4, c[0x4][0x70] ;  /* 0x01001c0000047ab9 */ /* 0x000fe20000000a00 */
[----:B------:R-:W-:Y:S02]  /*1780*/  IMAD.U32 R10, RZ, RZ, UR6 ;  /* 0x00000006ff0a7e24 */ /* 0x000fe4000f8e00ff */
[----:B------:R-:W-:Y:S02]  /*1790*/  IMAD.U32 R6, RZ, RZ, UR4 ;  /* 0x00000004ff067e24 */ /* 0x000fe4000f8e00ff */
[----:B------:R-:W-:-:S02]  /*17a0*/  IMAD.U32 R7, RZ, RZ, UR5 ;  /* 0x00000005ff077e24 */ /* 0x000fc4000f8e00ff */
[----:B------:R-:W-:Y:S02]  /*17b0*/  IMAD.U32 R11, RZ, RZ, UR7 ;  /* 0x00000007ff0b7e24 */ /* 0x000fe4000f8e00ff */
[----:B------:R-:W-:Y:S02]  /*17c0*/  IMAD.MOV.U32 R8, RZ, RZ, 0x1e1 ;  /* 0x000001e1ff087424 */ /* 0x000fe400078e00ff */
[----:B------:R-:W-:Y:S02]  /*17d0*/  IMAD.MOV.U32 R12, RZ, RZ, 0x1 ;  /* 0x00000001ff0c7424 */ /* 0x000fe400078e00ff */
[----:B0-----:R-:W-:-:S07]  /*17e0*/  IMAD.MOV.U32 R13, RZ, RZ, RZ ;  /* 0x000000ffff0d7224 */ /* 0x001fce00078e00ff */
[----:B------:R-:W-:-:S07]  /*17f0*/  LEPC R20, `(.L_x_17) ;  /* 0x000000001014794e */ /* 0x000fce0000000000 */
[----:B-1---5:R-:W-:Y:S05]  /*1800*/  CALL.ABS.NOINC R14 ;  /* 0x000000000e007343 */ /* 0x022fea0003c00000 */
.L_x_17:
[----:B------:R-:W-:-:S13]  /*1810*/  ISETP.NE.AND P0, PT, R86, 0x3, PT ;  /* 0x000000035600780c */ /* 0x000fda0003f05270 */
[----:B------:R-:W-:Y:S05]  /*1820*/  @!P0 BRA `(.L_x_18) ;  /* 0x0000000000048947 */ /* 0x000fea0003800000 */
[----:B------:R-:W-:Y:S01]  /*1830*/  BPT.TRAP 0x1 ;  /* 0x000000040000795c */ /* 0x000fe20000300000 */
.L_x_18:
[----:B0-----:R-:W-:Y:S02]  /*1840*/  IMAD.U32 R3, RZ, RZ, UR38 ;  /* 0x00000026ff037e24 */ /* 0x001fe4000f8e00ff */
[----:B------:R-:W-:-:S03]  /*1850*/  IMAD.U32 R0, RZ, RZ, UR39 ;  /* 0x00000027ff007e24 */ /* 0x000fc6000f8e00ff */
[----:B------:R-:W-:Y:S02]  /*1860*/  LEA R3, R3, UR41, 0x3 ;  /* 0x0000002903037c11 */ /* 0x000fe4000f8e18ff */
[----:B------:R-:W-:-:S04]  /*1870*/  SHF.L.U32 R0, R0, 0x1f, RZ ;  /* 0x0000001f00007819 */ /* 0x000fc800000006ff */
[----:B------:R0:W1:Y:S01]  /*1880*/  SYNCS.PHASECHK.TRANS64.TRYWAIT P1, [R3+URZ], R0 ;  /* 0x00000000030075a7 */ /* 0x000062000802017f */
[----:B------:R-:W-:Y:S05]  /*1890*/  @!P0 BRA `(.L_x_19) ;  /* 0x0000000000048947 */ /* 0x000fea0003800000 */
[----:B------:R-:W-:Y:S01]  /*18a0*/  BPT.TRAP 0x1 ;  /* 0x000000040000795c */ /* 0x000fe20000300000 */
.L_x_19:
[----:B-1----:R-:W-:Y:S05]  /*18b0*/  @P1 BRA `(.L_x_20) ;  /* 0x0000000000081947 */ /* 0x002fea0003800000 */
[----:B------:R-:W1:Y:S02]  /*18c0*/  SYNCS.PHASECHK.TRANS64.TRYWAIT P1, [R3+URZ], R0 ;  /* 0x00000000030075a7 */ /* 0x000e64000802017f */
[----:B-1----:R-:W-:Y:S05]  /*18d0*/  @!P1 BRA `(.L_x_21) ;  /* 0x0000005400149947 */ /* 0x002fea0003800000 */
.L_x_20:
[----:B------:R-:W-:Y:S05]  /*18e0*/  WARPSYNC.ALL ;  /* 0x0000000000007948 */ /* 0x000fea0003800000 */
[----:B------:R-:W-:Y:S01]  /*18f0*/  ULEA UR8, UR38, UR45, 0x9 ;  /* 0x0000002d26087291 */ /* 0x000fe2000f8e483f */
[----:B------:R-:W-:Y:S01]  /*1900*/  WARPGROUP.ARRIVE ;  /* 0x00000000000079c5 */ /* 0x000fe20000000000 */
[----:B------:R-:W-:Y:S01]  /*1910*/  UIMAD UR9, UR38, 0x300, UR46 ;  /* 0x00000300260978a4 */ /* 0x000fe2000f8e022e */
[----:B01----:R-:W-:Y:S01]  /*1920*/  IMAD.U32 R0, RZ, RZ, UR42 ;  /* 0x0000002aff007e24 */ /* 0x003fe2000f8e00ff */
[----:B------:R-:W-:Y:S01]  /*1930*/  UMOV UR5, 0x40000040 ;  /* 0x4000004000057882 */ /* 0x000fe20000000000 */
[----:B------:R-:W-:-:S02]  /*1940*/  UMOV UR7, 0x40000040 ;  /* 0x4000004000077882 */ /* 0x000fc40000000000 */
[----:B------:R-:W-:Y:S01]  /*1950*/  UMOV UR4, UR8 ;  /* 0x0000000800047c82 */ /* 0x000fe20008000000 */
[----:B------:R-:W-:Y:S01]  /*1960*/  ISETP.GE.AND P1, PT, R0, 0x1, PT ;  /* 0x000000010000780c */ /* 0x000fe20003f26270 */
[----:B------:R-:W-:Y:S02]  /*1970*/  UMOV UR6, UR9 ;  /* 0x0000000900067c82 */ /* 0x000fe40008000000 */
[----:B------:R-:W-:Y:S01]  /*1980*/  HGMMA.64x96x16.F32 R24, gdesc[UR4], RZ, !UPT, gsb0 ;  /* 0x01600000041879f0 */ /* 0x000fe2000c0008ff */
[----:B------:R-:W-:Y:S02]  /*1990*/  UIADD3 UR4, UR8, 0x2, URZ ;  /* 0x0000000208047890 */ /* 0x000fe4000fffe03f */
[----:B------:R-:W-:Y:S01]  /*19a0*/  UIADD3 UR6, UR9, 0x2, URZ ;  /* 0x0000000209067890 */ /* 0x000fe2000fffe03f */
[----:B------:R-:W-:Y:S01]  /*19b0*/  UMOV UR5, 0x40000040 ;  /* 0x4000004000057882 */ /* 0x000fe20000000000 */
[----:B------:R-:W-:Y:S01]  /*19c0*/  UMOV UR7, 0x40000040 ;  /* 0x4000004000077882 */ /* 0x000fe20000000000 */
[----:B------:R-:W-:-:S02]  /*19d0*/  WARPGROUP.DEPBAR.LE gsb0, 0x0 ;  /* 0x00008000000079c5 */ /* 0x000fc40000010000 */
[----:B------:R-:W-:-:S06]  /*19e0*/  WARPGROUP.ARRIVE ;  /* 0x00000000000079c5 */ /* 0x000fcc0000000000 */
[----:B------:R-:W-:Y:S01]  /*19f0*/  HGMMA.64x96x16.F32 R24, gdesc[UR4], R24, gsb0 ;  /* 0x01600000041879f0 */ /* 0x000fe20008000818 */
[----:B------:R-:W-:Y:S02]  /*1a00*/  UIADD3 UR4, UR8, 0x4, URZ ;  /* 0x0000000408047890 */ /* 0x000fe4000fffe03f */
[----:B------:R-:W-:Y:S01]  /*1a10*/  UIADD3 UR6, UR9, 0x4, URZ ;  /* 0x0000000409067890 */ /* 0x000fe2000fffe03f */
[----:B------:R-:W-:Y:S01]  /*1a20*/  UMOV UR5, 0x40000040 ;  /* 0x4000004000057882 */ /* 0x000fe20000000000 */
[----:B------:R-:W-:Y:S01]  /*1a30*/  UMOV UR7, 0x40000040 ;  /* 0x4000004000077882 */ /* 0x000fe20000000000 */
[----:B------:R-:W-:Y:S02]  /*1a40*/  WARPGROUP.DEPBAR.LE gsb0, 0x0 ;  /* 0x00008000000079c5 */ /* 0x000fe40000010000 */
        /* <DEDUP_REMOVED lines=8> */
[----:B------:R-:W-:Y:S03]  /*1ad0*/  HGMMA.64x96x16.F32 R24, gdesc[UR4], R24, gsb0 ;  /* 0x01600000041879f0 */ /* 0x000fe60008000818 */
[----:B------:R-:W-:Y:S02]  /*1ae0*/  WARPGROUP.DEPBAR.LE gsb0, 0x0 ;  /* 0x00008000000079c5 */ /* 0x000fe40000010000 */
[----:B------:R-:W-:Y:S05]  /*1af0*/  @!P1 BRA `(.L_x_22) ;  /* 0x0000000400109947 */ /* 0x000fea0003800000 */
[----:B------:R-:W-:Y:S01]  /*1b00*/  UIADD3 UR4, UR38, 0x1, URZ ;  /* 0x0000000126047890 */ /* 0x000fe2000fffe03f */
[----:B------:R-:W-:Y:S01]  /*1b10*/  IMAD.U32 R0, RZ, RZ, UR42 ;  /* 0x0000002aff007e24 */ /* 0x000fe2000f8e00ff */
[----:B------:R-:W-:Y:S02]  /*1b20*/  UMOV UR9, UR38 ;  /* 0x0000002600097c82 */ /* 0x000fe40008000000 */
[----:B------:R-:W-:-:S04]  /*1b30*/  UISETP.NE.AND UP0, UPT, UR4, 0xb, UPT ;  /* 0x0000000b0400788c */ /* 0x000fc8000bf05270 */
[----:B------:R-:W-:Y:S02]  /*1b40*/  USEL UR5, URZ, 0x1, UP0 ;  /* 0x000000013f057887 */ /* 0x000fe40008000000 */
[----:B------:R-:W-:Y:S02]  /*1b50*/  USEL UR8, UR4, URZ, UP0 ;  /* 0x0000003f04087287 */ /* 0x000fe40008000000 */
[----:B------:R-:W-:-:S06]  /*1b60*/  ULOP3.LUT UR5, UR39, UR5, URZ, 0x3c, !UPT ;  /* 0x0000000527057292 */ /* 0x000fcc000f8e3c3f */
[----:B------:R-:W-:-:S07]  /*1b70*/  IMAD.U32 R5, RZ, RZ, UR5 ;  /* 0x00000005ff057e24 */ /* 0x000fce000f8e00ff */
.L_x_29:
[----:B01----:R-:W-:Y:S05]  /*1b80*/  @!P0 BRA `(.L_x_23) ;  /* 0x0000000000048947 */ /* 0x003fea0003800000 */
[----:B------:R-:W-:Y:S01]  /*1b90*/  BPT.TRAP 0x1 ;  /* 0x000000040000795c */ /* 0x000fe20000300000 */
.L_x_23:
[----:B------:R-:W-:Y:S01]  /*1ba0*/  ULEA UR4, UR8, UR41, 0x3 ;  /* 0x0000002908047291 */ /* 0x000fe2000f8e183f */
[----:B------:R-:W-:-:S08]  /*1bb0*/  SHF.L.U32 R3, R5, 0x1f, RZ ;  /* 0x0000001f05037819 */ /* 0x000fd000000006ff */
[----:B------:R0:W1:Y:S01]  /*1bc0*/  SYNCS.PHASECHK.TRANS64.TRYWAIT P1, [UR4], R3 ;  /* 0x00000003ff0075a7 */ /* 0x0000620008020144 */
[----:B------:R-:W-:Y:S05]  /*1bd0*/  @!P0 BRA `(.L_x_24) ;  /* 0x0000000000048947 */ /* 0x000fea0003800000 */
[----:B------:R-:W-:Y:S01]  /*1be0*/  BPT.TRAP 0x1 ;  /* 0x000000040000795c */ /* 0x000fe20000300000 */
.L_x_24:
[----:B-1----:R-:W-:Y:S05]  /*1bf0*/  @P1 BRA `(.L_x_25) ;  /* 0x0000000000081947 */ /* 0x002fea0003800000 */
[----:B------:R-:W1:Y:S02]  /*1c00*/  SYNCS.PHASECHK.TRANS64.TRYWAIT P1, [UR4], R3 ;  /* 0x00000003ff0075a7 */ /* 0x000e640008020144 */
[----:B-1----:R-:W-:Y:S05]  /*1c10*/  @!P1 BRA `(.L_x_26) ;  /* 0x0000005000589947 */ /* 0x002fea0003800000 */
.L_x_25:
[----:B------:R-:W-:Y:S01]  /*1c20*/  ULEA UR10, UR8, UR45, 0x9 ;  /* 0x0000002d080a7291 */ /* 0x000fe2000f8e483f */
[----:B------:R-:W-:Y:S01]  /*1c30*/  WARPGROUP.ARRIVE ;  /* 0x00000000000079c5 */ /* 0x000fe20000000000 */
[----:B------:R-:W-:Y:S01]  /*1c40*/  UIMAD UR11, UR8, 0x300, UR46 ;  /* 0x00000300080b78a4 */ /* 0x000fe2000f8e022e */
[----:B------:R-:W-:Y:S01]  /*1c50*/  UMOV UR5, 0x40000040 ;  /* 0x4000004000057882 */ /* 0x000fe20000000000 */
[----:B------:R-:W-:-:S03]  /*1c60*/  UMOV UR7, 0x40000040 ;  /* 0x4000004000077882 */ /* 0x000fc60000000000 */
[----:B------:R-:W-:Y:S02]  /*1c70*/  UMOV UR4, UR10 ;  /* 0x0000000a00047c82 */ /* 0x000fe40008000000 */
[----:B------:R-:W-:Y:S02]  /*1c80*/  UMOV UR6, UR11 ;  /* 0x0000000b00067c82 */ /* 0x000fe40008000000 */
[----:B------:R-:W-:Y:S01]  /*1c90*/  HGMMA.64x96x16.F32 R24, gdesc[UR4], R24, gsb0 ;  /* 0x01600000041879f0 */ /* 0x000fe20008000818 */
        /* <DEDUP_REMOVED lines=23> */
[----:B------:R-:W-:Y:S01]  /*1e10*/  BPT.TRAP 0x1 ;  /* 0x000000040000795c */ /* 0x000fe20000300000 */
.L_x_27:
[----:B------:R-:W-:Y:S01]  /*1e20*/  ULEA UR4, UR9, UR41, 0x3 ;  /* 0x0000002909047291 */ /* 0x000fe2000f8e183f */
[----:B------:R-:W-:-:S03]  /*1e30*/  ISETP.GT.U32.AND P1, PT, R23, 0x1, PT ;  /* 0x000000011700780c */ /* 0x000fc60003f24070 */
[----:B------:R-:W-:-:S04]  /*1e40*/  UIADD3 UR4, UR4, 0x58, URZ ;  /* 0x0000005804047890 */ /* 0x000fc8000fffe03f */
[----:B------:R-:W-:-:S09]  /*1e50*/  UPRMT UR4, URZ, 0x654, UR4 ;  /* 0x000006543f047896 */ /* 0x000fd20008000004 */
[----:B------:R-:W-:Y:S01]  /*1e60*/  SYNCS.ARRIVE.TRANS64.RED.A1T0 RZ, [UR4], RZ ;  /* 0x000000ffffff79a7 */ /* 0x000fe20008100404 */
[----:B------:R-:W-:Y:S05]  /*1e70*/  @P1 BRA `(.L_x_28) ;  /* 0x0000000000041947 */ /* 0x000fea0003800000 */
[----:B------:R-:W-:Y:S01]  /*1e80*/  BPT.TRAP 0x1 ;  /* 0x000000040000795c */ /* 0x000fe20000300000 */
.L_x_28:
[----:B------:R-:W-:Y:S01]  /*1e90*/  UIADD3 UR8, UR8, 0x1, URZ ;  /* 0x0000000108087890 */ /* 0x000fe2000fffe03f */
[C---:B------:R-:W-:Y:S01]  /*1ea0*/  ISETP.GT.AND P1, PT, R0.reuse, 0x1, PT ;  /* 0x000000010000780c */ /* 0x040fe20003f24270 */
[----:B------:R-:W-:Y:S01]  /*1eb0*/  UIADD3 UR9, UR9, 0x1, URZ ;  /* 0x0000000109097890 */ /* 0x000fe2000fffe03f */
[----:B------:R-:W-:Y:S01]  /*1ec0*/  VIADD R0, R0, 0xffffffff ;  /* 0xffffffff00007836 */ /* 0x000fe20000000000 */
[----:B------:R-:W-:Y:S02]  /*1ed0*/  UISETP.NE.AND UP0, UPT, UR8, 0xb, UPT ;  /* 0x0000000b0800788c */ /* 0x000fe4000bf05270 */
[----:B------:R-:W-:Y:S02]  /*1ee0*/  UISETP.NE.AND UP1, UPT, UR9, 0xb, UPT ;  /* 0x0000000b0900788c */ /* 0x000fe4000bf25270 */
[----:B------:R-:W-:Y:S02]  /*1ef0*/  USEL UR4, URZ, 0x1, UP0 ;  /* 0x000000013f047887 */ /* 0x000fe40008000000 */
[----:B------:R-:W-:-:S02]  /*1f00*/  USEL UR8, UR8, URZ, UP0 ;  /* 0x0000003f08087287 */ /* 0x000fc40008000000 */
[----:B------:R-:W-:Y:S02]  /*1f10*/  USEL UR9, UR9, URZ, UP1 ;  /* 0x0000003f09097287 */ /* 0x000fe40008800000 */
[----:B------:R-:W-:Y:S01]  /*1f20*/  LOP3.LUT R5, R5, UR4, RZ, 0x3c, !PT ;  /* 0x0000000405057c12 */ /* 0x000fe2000f8e3cff */
[----:B------:R-:W-:Y:S09]  /*1f30*/  @P1 BRA `(.L_x_29) ;  /* 0xfffffffc00101947 */ /* 0x000ff2000383ffff */
.L_x_22:
[----:B------:R-:W2:Y:S01]  /*1f40*/  LDC R0, c[0x0][0x28c] ;  /* 0x0000a300ff007b82 */ /* 0x000ea20000000800 */
[----:B01----:R-:W-:-:S04]  /*1f50*/  IMAD.U32 R3, RZ, RZ, UR49 ;  /* 0x00000031ff037e24 */ /* 0x003fc8000f8e00ff */
[----:B------:R0:W-:Y:S01]  /*1f60*/  SYNCS.ARRIVE.TRANS64.A1T0 RZ, [R3+UR48], RZ ;  /* 0x000000ff03ff79a7 */ /* 0x0001e20008100030 */
[----:B--2---:R-:W-:-:S13]  /*1f70*/  ISETP.GE.AND P1, PT, R0, 0x1, PT ;  /* 0x000000010000780c */ /* 0x004fda0003f26270 */
[----:B0-----:R-:W-:Y:S05]  /*1f80*/  @!P1 BRA `(.L_x_30) ;  /* 0x0000000000349947 */ /* 0x001fea0003800000 */
[----:B------:R-:W-:Y:S05]  /*1f90*/  @!P0 BRA `(.L_x_31) ;  /* 0x0000000000048947 */ /* 0x000fea0003800000 */
[----:B------:R-:W-:Y:S01]  /*1fa0*/  BPT.TRAP 0x1 ;  /* 0x000000040000795c */ /* 0x000fe20000300000 */
.L_x_31:
[----:B------:R-:W-:Y:S01]  /*1fb0*/  UIADD3 UR6, UR38, UR42, URZ ;  /* 0x0000002a26067290 */ /* 0x000fe2000fffe03f */
[----:B------:R-:W-:-:S03]  /*1fc0*/  ISETP.GT.U32.AND P0, PT, R23, 0x1, PT ;  /* 0x000000011700780c */ /* 0x000fc60003f04070 */
[----:B------:R-:W-:-:S04]  /*1fd0*/  UIMAD.WIDE.U32 UR4, UR6, -0x45d1745d, URZ ;  /* 0xba2e8ba3060478a5 */ /* 0x000fc8000f8e003f */
[----:B------:R-:W-:-:S04]  /*1fe0*/  USHF.R.U32.HI UR4, URZ, 0x3, UR5 ;  /* 0x000000033f047899 */ /* 0x000fc80008011605 */
[----:B------:R-:W-:-:S04]  /*1ff0*/  UIMAD UR6, UR4, -0xb, UR6 ;  /* 0xfffffff5040678a4 */ /* 0x000fc8000f8e0206 */
[----:B------:R-:W-:-:S04]  /*2000*/  ULEA UR6, UR6, UR41, 0x3 ;  /* 0x0000002906067291 */ /* 0x000fc8000f8e183f */
[----:B------:R-:W-:-:S04]  /*2010*/  UIADD3 UR6, UR6, 0x58, URZ ;  /* 0x0000005806067890 */ /* 0x000fc8000fffe03f */
[----:B------:R-:W-:-:S09]  /*2020*/  UPRMT UR6, URZ, 0x654, UR6 ;  /* 0x000006543f067896 */ /* 0x000fd20008000006 */
[----:B------:R-:W-:Y:S01]  /*2030*/  SYNCS.ARRIVE.TRANS64.RED.A1T0 RZ, [UR6], RZ ;  /* 0x000000ffffff79a7 */ /* 0x000fe20008100406 */
[----:B------:R-:W-:Y:S05]  /*2040*/  @P0 BRA `(.L_x_30) ;  /* 0x0000000000040947 */ /* 0x000fea0003800000 */
[----:B------:R-:W-:Y:S01]  /*2050*/  BPT.TRAP 0x1 ;  /* 0x000000040000795c */ /* 0x000fe20000300000 */
.L_x_30:
[----:B------:R-:W-:Y:S01]  /*2060*/  SHF.L.U32 R0, R87, 0x1f, RZ ;  /* 0x0000001f57007819 */ /* 0x000fe200000006ff */
[----:B------:R-:W-:Y:S01]  /*2070*/  UIADD3 UR38, UR38, UR47, URZ ;  /* 0x0000002f26267290 */ /* 0x000fe2000fffe03f */
[----:B------:R-:W-:Y:S01]  /*2080*/  SHF.R.S32.HI R9, RZ, 0x1f, R19 ;  /* 0x0000001fff097819 */ /* 0x000fe20000011413 */
[----:B------:R-:W-:Y:S01]  /*2090*/  UISETP.GE.U32.AND UP1, UPT, UR47, 0xb, UPT ;  /* 0x0000000b2f00788c */ /* 0x000fe2000bf26070 */
[----:B------:R-:W0:Y:S01]  /*20a0*/  SYNCS.PHASECHK.TRANS64.TRYWAIT P0, [UR43+0x8], R0 ;  /* 0x00000800ff0075a7 */ /* 0x000e22000800016b */
[----:B------:R-:W-:-:S04]  /*20b0*/  UISETP.GT.U32.AND UP0, UPT, UR38, 0xa, UPT ;  /* 0x0000000a2600788c */ /* 0x000fc8000bf04070 */
[----:B------:R-:W-:-:S04]  /*20c0*/  UISETP.LT.U32.AND UP0, UPT, UR47, 0xb, UP0 ;  /* 0x0000000b2f00788c */ /* 0x000fc80008701070 */
[----:B------:R-:W-:Y:S02]  /*20d0*/  USEL UR6, URZ, 0x1, !UP0 ;  /* 0x000000013f067887 */ /* 0x000fe4000c000000 */
[----:B------:R-:W-:Y:S02]  /*20e0*/  @UP1 UIMAD.WIDE.U32 UR4, UR38, -0x45d1745d, URZ ;  /* 0xba2e8ba3260418a5 */ /* 0x000fe4000f8e003f */
[----:B------:R-:W-:Y:S02]  /*20f0*/  ULOP3.LUT UR39, UR39, UR6, URZ, 0x3c, !UPT ;  /* 0x0000000627277292 */ /* 0x000fe4000f8e3c3f */
[----:B------:R-:W-:-:S04]  /*2100*/  @UP1 USHF.R.U32.HI UR4, URZ, 0x3, UR5 ;  /* 0x000000033f041899 */ /* 0x000fc80008011605 */
[----:B------:R-:W-:Y:S01]  /*2110*/  @UP1 ULOP3.LUT UR39, UR39, 0x1, UR4, 0x78, !UPT ;  /* 0x0000000127271892 */ /* 0x000fe2000f8e7804 */
[----:B0-----:R-:W-:Y:S11]  /*2120*/  @!P0 BRA `(.L_x_32) ;  /* 0x0000004c002c8947 */ /* 0x001ff60003800000 */
.L_x_161:
[----:B------:R-:W-:Y:S01]  /*2130*/  ULDC.64 UR4, c[0x0][0x5d0] ;  /* 0x0001740000047ab9 */ /* 0x000fe20000000a00 */
[----:B------:R-:W-:Y:S01]  /*2140*/  ULDC UR6, c[0x0][0x284] ;  /* 0x0000a10000067ab9 */ /* 0x000fe20000000800 */
[----:B0-----:R-:W-:Y:S02]  /*2150*/  IMAD R0, R9, UR4, RZ ;  /* 0x0000000409007c24 */ /* 0x001fe4000f8e02ff */
[----:B------:R-:W-:Y:S02]  /*2160*/  IMAD R12, R18, 0x60, RZ ;  /* 0x00000060120c7824 */ /* 0x000fe400078e02ff */
[C---:B------:R-:W-:Y:S02]  /*2170*/  IMAD R3, R19.reuse, UR5, R0 ;  /* 0x0000000513037c24 */ /* 0x040fe4000f8e0200 */
[----:B------:R-:W-:Y:S01]  /*2180*/  IMAD.SHL.U32 R0, R22, 0x40, RZ ;  /* 0x0000004016007824 */ /* 0x000fe200078e00ff */
[----:B------:R-:W-:Y:S01]  /*2190*/  SHF.R.S32.HI R13, RZ, 0x1f, R12 ;  /* 0x0000001fff0d7819 */ /* 0x000fe2000001140c */
[----:B------:R-:W-:Y:S01]  /*21a0*/  IMAD.WIDE.U32 R4, R19, UR4, R76 ;  /* 0x0000000413047c25 */ /* 0x000fe2000f8e004c */
[----:B------:R-:W-:-:S02]  /*21b0*/  ULDC.64 UR4, c[0x0][0x5c8] ;  /* 0x0001720000047ab9 */ /* 0x000fc40000000a00 */
[----:B------:R-:W-:Y:S01]  /*21c0*/  ISETP.GE.AND P0, PT, R0, UR6, PT ;  /* 0x0000000600007c0c */ /* 0x000fe2000bf06270 */
[----:B------:R-:W-:Y:S01]  /*21d0*/  ULDC UR6, c[0x0][0x288] ;  /* 0x0000a20000067ab9 */ /* 0x000fe20000000800 */
[----:B------:R-:W-:Y:S01]  /*21e0*/  IADD3 R4, P1, R12, R4, RZ ;  /* 0x000000040c047210 */ /* 0x000fe20007f3e0ff */
[----:B------:R-:W-:Y:S01]  /*21f0*/  IMAD.WIDE R20, R22, 0x40, R74 ;  /* 0x0000004016147825 */ /* 0x000fe200078e024a */
[----:B------:R-:W-:Y:S02]  /*2200*/  ISETP.GE.OR P0, PT, R12, UR6, P0 ;  /* 0x000000060c007c0c */ /* 0x000fe40008706670 */
[----:B------:R-:W-:Y:S01]  /*2210*/  IADD3.X R5, R13, R5, R3, P1, !PT ;  /* 0x000000050d057210 */ /* 0x000fe20000ffe403 */
[----:B------:R-:W-:-:S04]  /*2220*/  IMAD R7, R21, UR4, RZ ;  /* 0x0000000415077c24 */ /* 0x000fc8000f8e02ff */
[C---:B------:R-:W-:Y:S02]  /*2230*/  IMAD R7, R20.reuse, UR5, R7 ;  /* 0x0000000514077c24 */ /* 0x040fe4000f8e0207 */
[----:B------:R-:W-:-:S04]  /*2240*/  IMAD.WIDE.U32 R88, R20, UR4, R4 ;  /* 0x0000000414587c25 */ /* 0x000fc8000f8e0004 */
[----:B------:R-:W-:Y:S05]  /*2250*/  @P0 BRA `(.L_x_33) ;  /* 0x00000030001c0947 */ /* 0x000fea0003800000 */
[----:B-----5:R-:W-:Y:S01]  /*2260*/  FSETP.NEU.AND P0, PT, R73, RZ, PT ;  /* 0x000000ff4900720b */ /* 0x020fe20003f0d000 */
[----:B------:R-:W-:Y:S01]  /*2270*/  IMAD.IADD R3, R81, 0x1, -R12 ;  /* 0x0000000151037824 */ /* 0x000fe200078e0a0c */
[----:B------:R-:W-:Y:S01]  /*2280*/  BSSY B0, `(.L_x_33) ;  /* 0x0000304000007945 */ /* 0x000fe20003800000 */
[----:B------:R-:W-:Y:S02]  /*2290*/  IMAD.IADD R0, R85, 0x1, -R0 ;  /* 0x0000000155007824 */ /* 0x000fe400078e0a00 */
[----:B------:R-:W-:Y:S01]  /*22a0*/  IMAD.IADD R97, R89, 0x1, R7 ;  /* 0x0000000159617824 */ /* 0x000fe200078e0207 */
[----:B------:R-:W-:-:S04]  /*22b0*/  ISETP.GT.AND P2, PT, R3, RZ, PT ;  /* 0x000000ff0300720c */ /* 0x000fc80003f44270 */
[----:B------:R-:W-:-:S03]  /*22c0*/  ISETP.GT.AND P1, PT, R0, RZ, P2 ;  /* 0x000000ff0000720c */ /* 0x000fc60001724270 */
[----:B------:R-:W-:Y:S10]  /*22d0*/  @!P0 BRA `(.L_x_34) ;  /* 0x0000002000808947 */ /* 0x000ff40003800000 */
[----:B------:R-:W0:Y:S01]  /*22e0*/  LDC.64 R90, c[0x0][0x5b8] ;  /* 0x00016e00ff5a7b82 */ /* 0x000e220000000a00 */
[----:B------:R-:W-:-:S07]  /*22f0*/  ULDC.64 UR4, c[0x0][0x5c0] ;  /* 0x0001700000047ab9 */ /* 0x000fce0000000a00 */
[----:B------:R-:W1:Y:S08]  /*2300*/  LDC.64 R92, c[0x0][0x5b0] ;  /* 0x00016c00ff5c7b82 */ /* 0x000e700000000a00 */
[----:B------:R-:W2:Y:S01]  /*2310*/  LDC.64 R94, c[0x0][0x5a8] ;  /* 0x00016a00ff5e7b82 */ /* 0x000ea20000000a00 */
[-C--:B0-----:R-:W-:Y:S02]  /*2320*/  IMAD R6, R9, R90.reuse, RZ ;  /* 0x0000005a09067224 */ /* 0x081fe400078e02ff */
[----:B------:R-:W-:-:S04]  /*2330*/  IMAD.WIDE.U32 R4, R19, R90, R76 ;  /* 0x0000005a13047225 */ /* 0x000fc800078e004c */
[----:B------:R-:W-:Y:S01]  /*2340*/  IMAD R89, R19, R91, R6 ;  /* 0x0000005b13597224 */ /* 0x000fe200078e0206 */
[----:B------:R-:W-:Y:S01]  /*2350*/  IADD3 R6, P0, R12, R4, RZ ;  /* 0x000000040c067210 */ /* 0x000fe20007f1e0ff */
[----:B-1----:R-:W-:-:S03]  /*2360*/  IMAD R4, R21, R92, RZ ;  /* 0x0000005c15047224 */ /* 0x002fc600078e02ff */
[----:B------:R-:W-:Y:S01]  /*2370*/  IADD3.X R7, R13, R5, R89, P0, !PT ;  /* 0x000000050d077210 */ /* 0x000fe200007fe459 */
[C---:B------:R-:W-:Y:S02]  /*2380*/  IMAD R91, R20.reuse, R93, R4 ;  /* 0x0000005d145b7224 */ /* 0x040fe400078e0204 */
[----:B------:R-:W-:-:S04]  /*2390*/  IMAD.WIDE.U32 R4, R20, R92, R6 ;  /* 0x0000005c14047225 */ /* 0x000fc800078e0006 */
[----:B------:R-:W-:Y:S01]  /*23a0*/  IMAD.IADD R5, R5, 0x1, R91 ;  /* 0x0000000105057824 */ /* 0x000fe200078e025b */
[----:B--2---:R-:W-:-:S04]  /*23b0*/  LEA R10, P0, R4, R94, 0x1 ;  /* 0x0000005e040a7211 */ /* 0x004fc800078008ff */
[----:B------:R-:W-:-:S05]  /*23c0*/  LEA.HI.X R11, R4, R95, R5, 0x1, P0 ;  /* 0x0000005f040b7211 */ /* 0x000fca00000f0c05 */
[----:B------:R-:W2:Y:S01]  /*23d0*/  @P1 LDG.E.LTC128B.U16 R18, desc[UR36][R10.64] ;  /* 0x000000240a121981 */ /* 0x000ea2000c1e1520 */
[----:B------:R-:W-:Y:S01]  /*23e0*/  IMAD.WIDE.U32 R4, R20, R92, R12 ;  /* 0x0000005c14047225 */ /* 0x000fe200078e000c */
[----:B------:R-:W-:Y:S02]  /*23f0*/  BSSY B1, `(.L_x_35) ;  /* 0x0000015000017945 */ /* 0x000fe40003800000 */
[----:B------:R-:W-:-:S04]  /*2400*/  IADD3 R14, P0, R76, R4, RZ ;  /* 0x000000044c0e7210 */ /* 0x000fc80007f1e0ff */
[----:B------:R-:W-:Y:S02]  /*2410*/  IADD3.X R15, R77, R91, R5, P0, !PT ;  /* 0x0000005b4d0f7210 */ /* 0x000fe400007fe405 */
[----:B------:R-:W-:Y:S01]  /*2420*/  LEA R8, P0, R88, UR4, 0x1 ;  /* 0x0000000458087c11 */ /* 0x000fe2000f8008ff */
[----:B------:R-:W-:-:S03]  /*2430*/  IMAD.WIDE.U32 R14, R19, R90, R14 ;  /* 0x0000005a130e7225 */ /* 0x000fc600078e000e */
[----:B------:R-:W-:Y:S02]  /*2440*/  LEA.HI.X R9, R88, UR5, R97, 0x1, P0 ;  /* 0x0000000558097c11 */ /* 0x000fe400080f0c61 */
[----:B------:R-:W-:-:S04]  /*2450*/  ISETP.GT.AND P0, PT, R3, 0x1, PT ;  /* 0x000000010300780c */ /* 0x000fc80003f04270 */
[----:B------:R-:W-:Y:S01]  /*2460*/  ISETP.GT.AND P3, PT, R0, RZ, P0 ;  /* 0x000000ff0000720c */ /* 0x000fe20000764270 */
[----:B--2---:R-:W-:-:S05]  /*2470*/  HADD2.F32 R4, -RZ, R18.H0_H0 ;  /* 0x20000012ff047230 */ /* 0x004fca0000004100 */
[----:B------:R-:W-:Y:S01]  /*2480*/  FMUL R5, R4, R73 ;  /* 0x0000004904057220 */ /* 0x000fe20000400000 */
[----:B------:R-:W-:-:S03]  /*2490*/  LEA R4, P4, R14, R94, 0x1 ;  /* 0x0000005e0e047211 */ /* 0x000fc600078808ff */
[----:B------:R-:W-:-:S05]  /*24a0*/  FFMA R5, R24, R72, R5 ;  /* 0x0000004818057223 */ /* 0x000fca0000000005 */
[----:B------:R-:W-:Y:S01]  /*24b0*/  F2FP.F16.F32.PACK_AB R10, RZ, R5 ;  /* 0x00000005ff0a723e */ /* 0x000fe200000000ff */
[----:B------:R-:W-:-:S03]  /*24c0*/  IMAD.IADD R5, R89, 0x1, R15 ;  /* 0x0000000159057824 */ /* 0x000fc600078e020f */
[----:B------:R-:W-:Y:S01]  /*24d0*/  PRMT R11, R10, 0x7610, R11 ;  /* 0x000076100a0b7816 */ /* 0x000fe2000000000b */
[----:B------:R-:W-:Y:S01]  /*24e0*/  IMAD.SHL.U32 R10, R92, 0x8, RZ ;  /* 0x000000085c0a7824 */ /* 0x000fe200078e00ff */
[----:B------:R-:W-:-:S03]  /*24f0*/  LEA.HI.X R5, R14, R95, R5, 0x1, P4 ;  /* 0x0000005f0e057211 */ /* 0x000fc600020f0c05 */
[----:B------:R0:W-:Y:S02]  /*2500*/  @P1 STG.E.U16 desc[UR36][R8.64], R11 ;  /* 0x0000000b08001986 */ /* 0x0001e4000c101524 */
[----:B0-----:R-:W-:Y:S01]  /*2510*/  SHF.L.U64.HI R11, R92, 0x3, R93 ;  /* 0x000000035c0b7819 */ /* 0x001fe2000001025d */
[----:B------:R-:W-:Y:S06]  /*2520*/  @!P3 BRA `(.L_x_36) ;  /* 0x000000000004b947 */ /* 0x000fec0003800000 */
[----:B------:R0:W5:Y:S02]  /*2530*/  LDG.E.LTC128B.U16 R18, desc[UR36][R4.64+0x2] ;  /* 0x0000022404127981 */ /* 0x000164000c1e1520 */
.L_x_36:
[----:B------:R-:W-:Y:S05]  /*2540*/  BSYNC B1 ;  /* 0x0000000000017941 */ /* 0x000fea0003800000 */
.L_x_35:
[----:B------:R-:W-:Y:S01]  /*2550*/  IMAD.WIDE.U32 R10, R20, R92, R10 ;  /* 0x0000005c140a7225 */ /* 0x000fe200078e000a */
[----:B------:R-:W-:-:S03]  /*2560*/  ISETP.GT.AND P2, PT, R0, 0x8, P2 ;  /* 0x000000080000780c */ /* 0x000fc60001744270 */
[----:B-----5:R-:W-:Y:S01]  /*2570*/  HADD2.F32 R14, -RZ, R18.H0_H0 ;  /* 0x20000012ff0e7230 */ /* 0x020fe20000004100 */
[----:B------:R-:W-:Y:S01]  /*2580*/  IADD3 R6, P1, R6, R10, RZ ;  /* 0x0000000a06067210 */ /* 0x000fe20007f3e0ff */
[----:B------:R-:W-:-:S03]  /*2590*/  IMAD.IADD R91, R91, 0x1, R11 ;  /* 0x000000015b5b7824 */ /* 0x000fc600078e020b */
[----:B------:R-:W-:Y:S01]  /*25a0*/  FMUL R14, R14, R73 ;  /* 0x000000490e0e7220 */ /* 0x000fe20000400000 */
[----:B------:R-:W-:-:S03]  /*25b0*/  IMAD.X R7, R91, 0x1, R7, P1 ;  /* 0x000000015b077824 */ /* 0x000fc600008e0607 */
[----:B------:R-:W-:Y:S01]  /*25c0*/  FFMA R25, R25, R72, R14 ;  /* 0x0000004819197223 */ /* 0x000fe2000000000e */
[----:B------:R-:W-:-:S04]  /*25d0*/  LEA R14, P1, R6, R94, 0x1 ;  /* 0x0000005e060e7211 */ /* 0x000fc800078208ff */
[----:B------:R-:W-:Y:S01]  /*25e0*/  LEA.HI.X R15, R6, R95, R7, 0x1, P1 ;  /* 0x0000005f060f7211 */ /* 0x000fe200008f0c07 */
[----:B------:R-:W-:Y:S01]  /*25f0*/  @P3 IMAD.MOV.U32 R6, RZ, RZ, R8 ;  /* 0x000000ffff063224 */ /* 0x000fe200078e0008 */
[----:B------:R-:W-:Y:S01]  /*2600*/  F2FP.F16.F32.PACK_AB R25, RZ, R25 ;  /* 0x00000019ff19723e */ /* 0x000fe200000000ff */
[----:B------:R-:W-:-:S05]  /*2610*/  @P3 IMAD.MOV.U32 R7, RZ, RZ, R9 ;  /* 0x000000ffff073224 */ /* 0x000fca00078e0009 */
[----:B------:R1:W-:Y:S04]  /*2620*/  @P3 STG.E.U16 desc[UR36][R6.64+0x2], R25 ;  /* 0x0000021906003986 */ /* 0x0003e8000c101524 */
[----:B------:R-:W2:Y:S01]  /*2630*/  @P2 LDG.E.LTC128B.U16 R18, desc[UR36][R14.64] ;  /* 0x000000240e122981 */ /* 0x000ea2000c1e1520 */
[----:B------:R-:W-:Y:S01]  /*2640*/  IADD3 R12, P1, P3, R76, R10, R12 ;  /* 0x0000000a4c0c7210 */ /* 0x000fe20007b3e00c */
[----:B------:R-:W-:Y:S01]  /*2650*/  BSSY B1, `(.L_x_37) ;  /* 0x0000011000017945 */ /* 0x000fe20003800000 */
[----:B------:R-:W-:Y:S02]  /*2660*/  ISETP.GT.AND P0, PT, R0, 0x8, P0 ;  /* 0x000000080000780c */ /* 0x000fe40000704270 */
[----:B------:R-:W-:-:S03]  /*2670*/  IADD3.X R13, R77, R91, R13, P1, P3 ;  /* 0x0000005b4d0d7210 */ /* 0x000fc60000fe640d */
[----:B------:R-:W-:Y:S01]  /*2680*/  IMAD.WIDE.U32 R12, R19, R90, R12 ;  /* 0x0000005a130c7225 */ /* 0x000fe200078e000c */
[----:B------:R-:W-:-:S03]  /*2690*/  SHF.L.U64.HI R19, R78, 0x1, R79 ;  /* 0x000000014e137819 */ /* 0x000fc6000001024f */
[----:B------:R-:W-:Y:S01]  /*26a0*/  IMAD.IADD R13, R89, 0x1, R13 ;  /* 0x00000001590d7824 */ /* 0x000fe200078e020d */
[----:B-1----:R-:W-:-:S04]  /*26b0*/  LEA R6, P3, R12, R94, 0x1 ;  /* 0x0000005e0c067211 */ /* 0x002fc800078608ff */
[----:B------:R-:W-:Y:S01]  /*26c0*/  LEA.HI.X R7, R12, R95, R13, 0x1, P3 ;  /* 0x0000005f0c077211 */ /* 0x000fe200018f0c0d */
[----:B--2---:R-:W-:-:S05]  /*26d0*/  HADD2.F32 R10, -RZ, R18.H0_H0 ;  /* 0x20000012ff0a7230 */ /* 0x004fca0000004100 */
[----:B------:R-:W-:Y:S01]  /*26e0*/  FMUL R11, R10, R73 ;  /* 0x000000490a0b7220 */ /* 0x000fe20000400000 */
[----:B------:R-:W-:-:S03]  /*26f0*/  LEA R10, P1, R78, R8, 0x1 ;  /* 0x000000084e0a7211 */ /* 0x000fc600078208ff */
[----:B------:R-:W-:-:S05]  /*2700*/  FFMA R11, R26, R72, R11 ;  /* 0x000000481a0b7223 */ /* 0x000fca000000000b */
[----:B------:R-:W-:Y:S01]  /*2710*/  F2FP.F16.F32.PACK_AB R14, RZ, R11 ;  /* 0x0000000bff0e723e */ /* 0x000fe200000000ff */
[----:B------:R-:W-:-:S05]  /*2720*/  IMAD.X R11, R19, 0x1, R9, P1 ;  /* 0x00000001130b7824 */ /* 0x000fca00008e0609 */
[----:B------:R1:W-:Y:S01]  /*2730*/  @P2 STG.E.U16 desc[UR36][R10.64], R14 ;  /* 0x0000000e0a002986 */ /* 0x0003e2000c101524 */
[----:B------:R-:W-:Y:S05]  /*2740*/  @!P0 BRA `(.L_x_38) ;  /* 0x0000000000048947 */ /* 0x000fea0003800000 */
[----:B------:R2:W5:Y:S02]  /*2750*/  LDG.E.LTC128B.U16 R18, desc[UR36][R6.64+0x2] ;  /* 0x0000022406127981 */ /* 0x000564000c1e1520 */
.L_x_38:
[----:B------:R-:W-:Y:S05]  /*2760*/  BSYNC B1 ;  /* 0x0000000000017941 */ /* 0x000fea0003800000 */
.L_x_37:
[----:B-----5:R-:W-:Y:S01]  /*2770*/  HADD2.F32 R12, -RZ, R18.H0_H0 ;  /* 0x20000012ff0c7230 */ /* 0x020fe20000004100 */
[----:B------:R-:W-:Y:S01]  /*2780*/  ISETP.GT.AND P1, PT, R3, 0x8, PT ;  /* 0x000000080300780c */ /* 0x000fe20003f24270 */
[----:B------:R-:W-:Y:S03]  /*2790*/  BSSY B1, `(.L_x_39) ;  /* 0x0000008000017945 */ /* 0x000fe60003800000 */
[----:B------:R-:W-:Y:S01]  /*27a0*/  FMUL R12, R12, R73 ;  /* 0x000000490c0c7220 */ /* 0x000fe20000400000 */
[----:B------:R-:W-:-:S03]  /*27b0*/  ISETP.GT.AND P2, PT, R0, RZ, P1 ;  /* 0x000000ff0000720c */ /* 0x000fc60000f44270 */
[----:B------:R-:W-:-:S05]  /*27c0*/  FFMA R12, R27, R72, R12 ;  /* 0x000000481b0c7223 */ /* 0x000fca000000000c */
[----:B------:R-:W-:-:S05]  /*27d0*/  F2FP.F16.F32.PACK_AB R12, RZ, R12 ;  /* 0x0000000cff0c723e */ /* 0x000fca00000000ff */
[----:B------:R3:W-:Y:S01]  /*27e0*/  @P0 STG.E.U16 desc[UR36][R10.64+0x2], R12 ;  /* 0x0000020c0a000986 */ /* 0x0007e2000c101524 */
[----:B------:R-:W-:Y:S05]  /*27f0*/  @!P2 BRA `(.L_x_40) ;  /* 0x000000000004a947 */ /* 0x000fea0003800000 */
[----:B------:R4:W5:Y:S02]  /*2800*/  LDG.E.LTC128B.U16 R18, desc[UR36][R4.64+0x10] ;  /* 0x0000102404127981 */ /* 0x000964000c1e1520 */
.L_x_40:
[----:B------:R-:W-:Y:S05]  /*2810*/  BSYNC B1 ;  /* 0x0000000000017941 */ /* 0x000fea0003800000 */
.L_x_39:
[----:B---3-5:R-:W-:Y:S01]  /*2820*/  HADD2.F32 R12, -RZ, R18.H0_H0 ;  /* 0x20000012ff0c7230 */ /* 0x028fe20000004100 */
        /* <DEDUP_REMOVED lines=9> */
.L_x_42:
[----:B------:R-:W-:Y:S05]  /*28c0*/  BSYNC B1 ;  /* 0x0000000000017941 */ /* 0x000fea0003800000 */
.L_x_41:
[----:B-----5:R-:W-:Y:S01]  /*28d0*/  HADD2.F32 R12, -RZ, R18.H0_H0 ;  /* 0x20000012ff0c7230 */ /* 0x020fe20000004100 */
[----:B------:R-:W-:Y:S01]  /*28e0*/  ISETP.GT.AND P1, PT, R0, 0x8, P1 ;  /* 0x000000080000780c */ /* 0x000fe20000f24270 */
[----:B------:R-:W-:Y:S03]  /*28f0*/  BSSY B1, `(.L_x_43) ;  /* 0x0000007000017945 */ /* 0x000fe60003800000 */
[----:B------:R-:W-:-:S04]  /*2900*/  FMUL R12, R12, R73 ;  /* 0x000000490c0c7220 */ /* 0x000fc80000400000 */
[----:B------:R-:W-:-:S05]  /*2910*/  FFMA R12, R29, R72, R12 ;  /* 0x000000481d0c7223 */ /* 0x000fca000000000c */
[----:B------:R-:W-:-:S05]  /*2920*/  F2FP.F16.F32.PACK_AB R12, RZ, R12 ;  /* 0x0000000cff0c723e */ /* 0x000fca00000000ff */
[----:B------:R0:W-:Y:S01]  /*2930*/  @P3 STG.E.U16 desc[UR36][R8.64+0x12], R12 ;  /* 0x0000120c08003986 */ /* 0x0001e2000c101524 */
[----:B------:R-:W-:Y:S05]  /*2940*/  @!P1 BRA `(.L_x_44) ;  /* 0x0000000000049947 */ /* 0x000fea0003800000 */
[----:B------:R0:W5:Y:S02]  /*2950*/  LDG.E.LTC128B.U16 R18, desc[UR36][R6.64+0x10] ;  /* 0x0000102406127981 */ /* 0x000164000c1e1520 */
.L_x_44:
[----:B------:R-:W-:Y:S05]  /*2960*/  BSYNC B1 ;  /* 0x0000000000017941 */ /* 0x000fea0003800000 */
.L_x_43:
[----:B0----5:R-:W-:Y:S01]  /*2970*/  HADD2.F32 R12, -RZ, R18.H0_H0 ;  /* 0x20000012ff0c7230 */ /* 0x021fe20000004100 */
[----:B------:R-:W-:Y:S01]  /*2980*/  ISETP.GT.AND P0, PT, R0, 0x8, P0 ;  /* 0x000000080000780c */ /* 0x000fe20000704270 */
[----:B------:R-:W-:Y:S03]  /*2990*/  BSSY B1, `(.L_x_45) ;  /* 0x0000007000017945 */ /* 0x000fe60003800000 */
[----:B---3--:R-:W-:-:S04]  /*29a0*/  FMUL R13, R12, R73 ;  /* 0x000000490c0d7220 */ /* 0x008fc80000400000 */
[----:B------:R-:W-:-:S05]  /*29b0*/  FFMA R13, R30, R72, R13 ;  /* 0x000000481e0d7223 */ /* 0x000fca000000000d */
[----:B------:R-:W-:-:S05]  /*29c0*/  F2FP.F16.F32.PACK_AB R13, RZ, R13 ;  /* 0x0000000dff0d723e */ /* 0x000fca00000000ff */
[----:B------:R0:W-:Y:S01]  /*29d0*/  @P1 STG.E.U16 desc[UR36][R10.64+0x10], R13 ;  /* 0x0000100d0a001986 */ /* 0x0001e2000c101524 */
[----:B------:R-:W-:Y:S05]  /*29e0*/  @!P0 BRA `(.L_x_46) ;  /* 0x0000000000048947 */ /* 0x000fea0003800000 */
[----:B------:R3:W5:Y:S02]  /*29f0*/  LDG.E.LTC128B.U16 R18, desc[UR36][R6.64+0x12] ;  /* 0x0000122406127981 */ /* 0x000764000c1e1520 */
.L_x_46:
[----:B------:R-:W-:Y:S05]  /*2a00*/  BSYNC B1 ;  /* 0x0000000000017941 */ /* 0x000fea0003800000 */
.L_x_45:
        /* <DEDUP_REMOVED lines=10> */
.L_x_48:
[----:B------:R-:W-:Y:S05]  /*2ab0*/  BSYNC B1 ;  /* 0x0000000000017941 */ /* 0x000fea0003800000 */
.L_x_47:
[----:B0----5:R-:W-:Y:S01]  /*2ac0*/  HADD2.F32 R12, -RZ, R18.H0_H0 ;  /* 0x20000012ff0c7230 */ /* 0x021fe20000004100 */
        /* <DEDUP_REMOVED lines=9> */
.L_x_50:
[----:B------:R-:W-:Y:S05]  /*2b60*/  BSYNC B1 ;  /* 0x0000000000017941 */ /* 0x000fea0003800000 */
.L_x_49:
        /* <DEDUP_REMOVED lines=9> */
.L_x_52:
[----:B------:R-:W-:Y:S05]  /*2c00*/  BSYNC B1 ;  /* 0x0000000000017941 */ /* 0x000fea0003800000 */
.L_x_51:
[----:B0----5:R-:W-:Y:S01]  /*2c10*/  HADD2.F32 R12, -RZ, R18.H0_H0 ;  /* 0x20000012ff0c7230 */ /* 0x021fe20000004100 */
        /* <DEDUP_REMOVED lines=8> */
.L_x_54:
[----:B------:R-:W-:Y:S05]  /*2ca0*/  BSYNC B1 ;  /* 0x0000000000017941 */ /* 0x000fea0003800000 */
.L_x_53:
        /* <DEDUP_REMOVED lines=10> */
.L_x_56:
[----:B------:R-:W-:Y:S05]  /*2d50*/  BSYNC B1 ;  /* 0x0000000000017941 */ /* 0x000fea0003800000 */
.L_x_55:
        /* <DEDUP_REMOVED lines=10> */
.L_x_58:
[----:B------:R-:W-:Y:S05]  /*2e00*/  BSYNC B1 ;  /* 0x0000000000017941 */ /* 0x000fea0003800000 */
.L_x_57:
        /* <DEDUP_REMOVED lines=9> */
.L_x_60:
[----:B------:R-:W-:Y:S05]  /*2ea0*/  BSYNC B1 ;  /* 0x0000000000017941 */ /* 0x000fea0003800000 */
.L_x_59:
        /* <DEDUP_REMOVED lines=9> */
.L_x_62:
[----:B------:R-:W-:Y:S05]  /*2f40*/  BSYNC B1 ;  /* 0x0000000000017941 */ /* 0x000fea0003800000 */
.L_x_61:
        /* <DEDUP_REMOVED lines=10> */
.L_x_64:
[----:B------:R-:W-:Y:S05]  /*2ff0*/  BSYNC B1 ;  /* 0x0000000000017941 */ /* 0x000fea0003800000 */
.L_x_63:
        /* <DEDUP_REMOVED lines=10> */
.L_x_66:
[----:B------:R-:W-:Y:S05]  /*30a0*/  BSYNC B1 ;  /* 0x0000000000017941 */ /* 0x000fea0003800000 */
.L_x_65:
        /* <DEDUP_REMOVED lines=9> */
.L_x_68:
[----:B------:R-:W-:Y:S05]  /*3140*/  BSYNC B1 ;  /* 0x0000000000017941 */ /* 0x000fea0003800000 */
.L_x_67:
        /* <DEDUP_REMOVED lines=9> */
.L_x_70:
[----:B------:R-:W-:Y:S05]  /*31e0*/  BSYNC B1 ;  /* 0x0000000000017941 */ /* 0x000fea0003800000 */
.L_x_69:
        /* <DEDUP_REMOVED lines=10> */
.L_x_72:
[----:B------:R-:W-:Y:S05]  /*3290*/  BSYNC B1 ;  /* 0x0000000000017941 */ /* 0x000fea0003800000 */
.L_x_71:
        /* <DEDUP_REMOVED lines=10> */
.L_x_74:
[----:B------:R-:W-:Y:S05]  /*3340*/  BSYNC B1 ;  /* 0x0000000000017941 */ /* 0x000fea0003800000 */
.L_x_73:
        /* <DEDUP_REMOVED lines=9> */
.L_x_76:
[----:B------:R-:W-:Y:S05]  /*33e0*/  BSYNC B1 ;  /* 0x0000000000017941 */ /* 0x000fea0003800000 */
.L_x_75:
        /* <DEDUP_REMOVED lines=9> */
.L_x_78:
[----:B------:R-:W-:Y:S05]  /*3480*/  BSYNC B1 ;  /* 0x0000000000017941 */ /* 0x000fea0003800000 */
.L_x_77:
        /* <DEDUP_REMOVED lines=10> */
.L_x_80:
[----:B------:R-:W-:Y:S05]  /*3530*/  BSYNC B1 ;  /* 0x0000000000017941 */ /* 0x000fea0003800000 */
.L_x_79:
        /* <DEDUP_REMOVED lines=10> */
.L_x_82:
[----:B------:R-:W-:Y:S05]  /*35e0*/  BSYNC B1 ;  /* 0x0000000000017941 */ /* 0x000fea0003800000 */
.L_x_81:
        /* <DEDUP_REMOVED lines=9> */
.L_x_84:
[----:B------:R-:W-:Y:S05]  /*3680*/  BSYNC B1 ;  /* 0x0000000000017941 */ /* 0x000fea0003800000 */
.L_x_83:
        /* <DEDUP_REMOVED lines=9> */
.L_x_86:
[----:B------:R-:W-:Y:S05]  /*3720*/  BSYNC B1 ;  /* 0x0000000000017941 */ /* 0x000fea0003800000 */
.L_x_85:
        /* <DEDUP_REMOVED lines=10> */
.L_x_88:
[----:B------:R-:W-:Y:S05]  /*37d0*/  BSYNC B1 ;  /* 0x0000000000017941 */ /* 0x000fea0003800000 */
.L_x_87:
        /* <DEDUP_REMOVED lines=10> */
.L_x_90:
[----:B------:R-:W-:Y:S05]  /*3880*/  BSYNC B1 ;  /* 0x0000000000017941 */ /* 0x000fea0003800000 */
.L_x_89:
        /* <DEDUP_REMOVED lines=9> */
.L_x_92:
[----:B------:R-:W-:Y:S05]  /*3920*/  BSYNC B1 ;  /* 0x0000000000017941 */ /* 0x000fea0003800000 */
.L_x_91:
        /* <DEDUP_REMOVED lines=9> */
.L_x_94:
[----:B------:R-:W-:Y:S05]  /*39c0*/  BSYNC B1 ;  /* 0x0000000000017941 */ /* 0x000fea0003800000 */
.L_x_93:
        /* <DEDUP_REMOVED lines=10> */
.L_x_96:
[----:B------:R-:W-:Y:S05]  /*3a70*/  BSYNC B1 ;  /* 0x0000000000017941 */ /* 0x000fea0003800000 */
.L_x_95:
        /* <DEDUP_REMOVED lines=10> */
.L_x_98:
[----:B------:R-:W-:Y:S05]  /*3b20*/  BSYNC B1 ;  /* 0x0000000000017941 */ /* 0x000fea0003800000 */
.L_x_97:
        /* <DEDUP_REMOVED lines=9> */
.L_x_100:
[----:B------:R-:W-:Y:S05]  /*3bc0*/  BSYNC B1 ;  /* 0x0000000000017941 */ /* 0x000fea0003800000 */
.L_x_99:
        /* <DEDUP_REMOVED lines=9> */
.L_x_102:
[----:B------:R-:W-:Y:S05]  /*3c60*/  BSYNC B1 ;  /* 0x0000000000017941 */ /* 0x000fea0003800000 */
.L_x_101:
        /* <DEDUP_REMOVED lines=10> */
.L_x_104:
[----:B------:R-:W-:Y:S05]  /*3d10*/  BSYNC B1 ;  /* 0x0000000000017941 */ /* 0x000fea0003800000 */
.L_x_103:
        /* <DEDUP_REMOVED lines=10> */
.L_x_106:
[----:B------:R-:W-:Y:S05]  /*3dc0*/  BSYNC B1 ;  /* 0x0000000000017941 */ /* 0x000fea0003800000 */
.L_x_105:
        /* <DEDUP_REMOVED lines=9> */
.L_x_108:
[----:B------:R-:W-:Y:S05]  /*3e60*/  BSYNC B1 ;  /* 0x0000000000017941 */ /* 0x000fea0003800000 */
.L_x_107:
        /* <DEDUP_REMOVED lines=9> */
.L_x_110:
[----:B------:R-:W-:Y:S05]  /*3f00*/  BSYNC B1 ;  /* 0x0000000000017941 */ /* 0x000fea0003800000 */
.L_x_109:
        /* <DEDUP_REMOVED lines=10> */
.L_x_112:
[----:B------:R-:W-:Y:S05]  /*3fb0*/  BSYNC B1 ;  /* 0x0000000000017941 */ /* 0x000fea0003800000 */
.L_x_111:
        /* <DEDUP_REMOVED lines=10> */
.L_x_114:
[----:B------:R-:W-:Y:S05]  /*4060*/  BSYNC B1 ;  /* 0x0000000000017941 */ /* 0x000fea0003800000 */
.L_x_113:
        /* <DEDUP_REMOVED lines=9> */
.L_x_116:
[----:B------:R-:W-:Y:S05]  /*4100*/  BSYNC B1 ;  /* 0x0000000000017941 */ /* 0x000fea0003800000 */
.L_x_115:
        /* <DEDUP_REMOVED lines=9> */
.L_x_118:
[----:B------:R-:W-:Y:S05]  /*41a0*/  BSYNC B1 ;  /* 0x0000000000017941 */ /* 0x000fea0003800000 */
.L_x_117:
        /* <DEDUP_REMOVED lines=10> */
.L_x_120:
[----:B------:R-:W-:Y:S05]  /*4250*/  BSYNC B1 ;  /* 0x0000000000017941 */ /* 0x000fea0003800000 */
.L_x_119:
        /* <DEDUP_REMOVED lines=10> */
.L_x_122:
[----:B------:R-:W-:Y:S05]  /*4300*/  BSYNC B1 ;  /* 0x0000000000017941 */ /* 0x000fea0003800000 */
.L_x_121:
[----:B0---45:R-:W-:Y:S01]  /*4310*/  HADD2.F32 R4, -RZ, R18.H0_H0 ;  /* 0x20000012ff047230 */ /* 0x031fe20000004100 */
        /* <DEDUP_REMOVED lines=8> */
.L_x_124:
[----:B------:R-:W-:Y:S05]  /*43a0*/  BSYNC B1 ;  /* 0x0000000000017941 */ /* 0x000fea0003800000 */
.L_x_123:
[----:B0----5:R-:W-:Y:S01]  /*43b0*/  HADD2.F32 R4, -RZ, R18.H0_H0 ;  /* 0x20000012ff047230 */ /* 0x021fe20000004100 */
[----:B------:R-:W-:Y:S01]  /*43c0*/  ISETP.GT.AND P0, PT, R0, 0x8, P0 ;  /* 0x000000080000780c */ /* 0x000fe20000704270 */
[----:B------:R-:W-:Y:S01]  /*43d0*/  @P1 IMAD.MOV.U32 R5, RZ, RZ, R11 ;  /* 0x000000ffff051224 */ /* 0x000fe200078e000b */
[----:B------:R-:W-:Y:S02]  /*43e0*/  BSSY B1, `(.L_x_125) ;  /* 0x0000008000017945 */ /* 0x000fe40003800000 */
[----:B------:R-:W-:Y:S01]  /*43f0*/  FMUL R3, R4, R73 ;  /* 0x0000004904037220 */ /* 0x000fe20000400000 */
[----:B------:R-:W-:-:S03]  /*4400*/  @P1 IMAD.MOV.U32 R4, RZ, RZ, R10 ;  /* 0x000000ffff041224 */ /* 0x000fc600078e000a */
[----:B------:R-:W-:-:S05]  /*4410*/  FFMA R3, R70, R72, R3 ;  /* 0x0000004846037223 */ /* 0x000fca0000000003 */
[----:B------:R-:W-:-:S05]  /*4420*/  F2FP.F16.F32.PACK_AB R3, RZ, R3 ;  /* 0x00000003ff03723e */ /* 0x000fca00000000ff */
[----:B------:R0:W-:Y:S01]  /*4430*/  @P1 STG.E.U16 desc[UR36][R4.64+0xb0], R3 ;  /* 0x0000b00304001986 */ /* 0x0001e2000c101524 */
[----:B------:R-:W-:Y:S05]  /*4440*/  @!P0 BRA `(.L_x_126) ;  /* 0x0000000000048947 */ /* 0x000fea0003800000 */
[----:B------:R0:W5:Y:S02]  /*4450*/  LDG.E.LTC128B.U16 R18, desc[UR36][R6.64+0xb2] ;  /* 0x0000b22406127981 */ /* 0x000164000c1e1520 */
.L_x_126:
[----:B------:R-:W-:Y:S05]  /*4460*/  BSYNC B1 ;  /* 0x0000000000017941 */ /* 0x000fea0003800000 */
.L_x_125:
[----:B------:R-:W-:Y:S05]  /*4470*/  @!P0 BRA `(.L_x_127) ;  /* 0x0000000c00908947 */ /* 0x000fea0003800000 */
[----:B-----5:R-:W-:-:S05]  /*4480*/  HADD2.F32 R18, -RZ, R18.H0_H0 ;  /* 0x20000012ff127230 */ /* 0x020fca0000004100 */
[----:B------:R-:W-:-:S04]  /*4490*/  FMUL R18, R18, R73 ;  /* 0x0000004912127220 */ /* 0x000fc80000400000 */
[----:B------:R-:W-:-:S05]  /*44a0*/  FFMA R18, R71, R72, R18 ;  /* 0x0000004847127223 */ /* 0x000fca0000000012 */
[----:B------:R-:W-:-:S05]  /*44b0*/  F2FP.F16.F32.PACK_AB R18, RZ, R18 ;  /* 0x00000012ff12723e */ /* 0x000fca00000000ff */
[----:B------:R0:W-:Y:S01]  /*44c0*/  STG.E.U16 desc[UR36][R10.64+0xb2], R18 ;  /* 0x0000b2120a007986 */ /* 0x0001e2000c101524 */
[----:B------:R-:W-:Y:S05]  /*44d0*/  BRA `(.L_x_127) ;  /* 0x0000000c00787947 */ /* 0x000fea0003800000 */
.L_x_34:
[----:B------:R-:W-:Y:S01]  /*44e0*/  ISETP.GT.AND P3, PT, R3, 0x1, PT ;  /* 0x000000010300780c */ /* 0x000fe20003f64270 */
[----:B------:R-:W-:Y:S01]  /*44f0*/  ULDC.64 UR4, c[0x0][0x5c0] ;  /* 0x0001700000047ab9 */ /* 0x000fe20000000a00 */
[-C--:B------:R-:W-:Y:S01]  /*4500*/  FMUL R24, R24, R72.reuse ;  /* 0x0000004818187220 */ /* 0x080fe20000400000 */
[----:B------:R-:W-:Y:S01]  /*4510*/  LEA R4, P4, R88, UR4, 0x1 ;  /* 0x0000000458047c11 */ /* 0x000fe2000f8808ff */
[-C--:B------:R-:W-:Y:S01]  /*4520*/  FMUL R25, R25, R72.reuse ;  /* 0x0000004819197220 */ /* 0x080fe20000400000 */
[----:B------:R-:W-:Y:S01]  /*4530*/  ISETP.GT.AND P0, PT, R0, RZ, P3 ;  /* 0x000000ff0000720c */ /* 0x000fe20001f04270 */
[----:B------:R-:W-:Y:S01]  /*4540*/  FMUL R26, R26, R72 ;  /* 0x000000481a1a7220 */ /* 0x000fe20000400000 */
[----:B------:R-:W-:Y:S01]  /*4550*/  F2FP.F16.F32.PACK_AB R24, RZ, R24 ;  /* 0x00000018ff18723e */ /* 0x000fe200000000ff */
[-C--:B------:R-:W-:Y:S01]  /*4560*/  FMUL R27, R27, R72.reuse ;  /* 0x000000481b1b7220 */ /* 0x080fe20000400000 */
[----:B------:R-:W-:Y:S01]  /*4570*/  LEA.HI.X R5, R88, UR5, R97, 0x1, P4 ;  /* 0x0000000558057c11 */ /* 0x000fe2000a0f0c61 */
[-C--:B------:R-:W-:Y:S01]  /*4580*/  FMUL R28, R28, R72.reuse ;  /* 0x000000481c1c7220 */ /* 0x080fe20000400000 */
[----:B------:R-:W-:Y:S01]  /*4590*/  F2FP.F16.F32.PACK_AB R25, RZ, R25 ;  /* 0x00000019ff19723e */ /* 0x000fe200000000ff */
[-C--:B------:R-:W-:Y:S01]  /*45a0*/  FMUL R29, R29, R72.reuse ;  /* 0x000000481d1d7220 */ /* 0x080fe20000400000 */
[----:B------:R-:W-:Y:S01]  /*45b0*/  ISETP.GT.AND P2, PT, R0, 0x8, P2 ;  /* 0x000000080000780c */ /* 0x000fe20001744270 */
[----:B------:R-:W-:Y:S01]  /*45c0*/  @P1 STG.E.U16 desc[UR36][R4.64], R24 ;  /* 0x0000001804001986 */ /* 0x000fe2000c101524 */
[----:B------:R-:W-:Y:S01]  /*45d0*/  ISETP.GT.AND P1, PT, R3, 0x8, PT ;  /* 0x000000080300780c */ /* 0x000fe20003f24270 */
[----:B------:R-:W-:Y:S01]  /*45e0*/  FMUL R30, R30, R72 ;  /* 0x000000481e1e7220 */ /* 0x000fe20000400000 */
[C---:B------:R-:W-:Y:S01]  /*45f0*/  SHF.L.U64.HI R7, R78.reuse, 0x1, R79 ;  /* 0x000000014e077819 */ /* 0x040fe2000001024f */
[----:B------:R-:W-:Y:S01]  /*4600*/  @P0 STG.E.U16 desc[UR36][R4.64+0x2], R25 ;  /* 0x0000021904000986 */ /* 0x000fe2000c101524 */
[----:B------:R-:W-:Y:S01]  /*4610*/  LEA R6, P5, R78, R4, 0x1 ;  /* 0x000000044e067211 */ /* 0x000fe200078a08ff */
[-C--:B------:R-:W-:Y:S01]  /*4620*/  FMUL R31, R31, R72.reuse ;  /* 0x000000481f1f7220 */ /* 0x080fe20000400000 */
[----:B------:R-:W-:Y:S01]  /*4630*/  ISETP.GT.AND P3, PT, R0, 0x8, P3 ;  /* 0x000000080000780c */ /* 0x000fe20001f64270 */
[-C--:B------:R-:W-:Y:S01]  /*4640*/  FMUL R32, R32, R72.reuse ;  /* 0x0000004820207220 */ /* 0x080fe20000400000 */
[----:B------:R-:W-:Y:S01]  /*4650*/  ISETP.GT.AND P0, PT, R3, 0x9, PT ;  /* 0x000000090300780c */ /* 0x000fe20003f04270 */
[----:B------:R-:W-:Y:S01]  /*4660*/  IMAD.X R7, R7, 0x1, R5, P5 ;  /* 0x0000000107077824 */ /* 0x000fe200028e0605 */
[----:B------:R-:W-:Y:S01]  /*4670*/  ISETP.GT.AND P4, PT, R0, RZ, P1 ;  /* 0x000000ff0000720c */ /* 0x000fe20000f84270 */
[----:B------:R-:W-:Y:S01]  /*4680*/  FMUL R33, R33, R72 ;  /* 0x0000004821217220 */ /* 0x000fe20000400000 */
[----:B------:R-:W-:Y:S01]  /*4690*/  F2FP.F16.F32.PACK_AB R26, RZ, R26 ;  /* 0x0000001aff1a723e */ /* 0x000fe200000000ff */
[-C--:B------:R-:W-:Y:S01]  /*46a0*/  FMUL R34, R34, R72.reuse ;  /* 0x0000004822227220 */ /* 0x080fe20000400000 */
[----:B------:R-:W-:Y:S01]  /*46b0*/  ISETP.GT.AND P5, PT, R0, RZ, P0 ;  /* 0x000000ff0000720c */ /* 0x000fe200007a4270 */
[----:B------:R-:W-:Y:S01]  /*46c0*/  FMUL R35, R35, R72 ;  /* 0x0000004823237220 */ /* 0x000fe20000400000 */
[----:B------:R-:W-:Y:S01]  /*46d0*/  F2FP.F16.F32.PACK_AB R27, RZ, R27 ;  /* 0x0000001bff1b723e */ /* 0x000fe200000000ff */
[----:B------:R-:W-:Y:S01]  /*46e0*/  @P2 STG.E.U16 desc[UR36][R6.64], R26 ;  /* 0x0000001a06002986 */ /* 0x000fe2000c101524 */
[----:B------:R-:W-:Y:S01]  /*46f0*/  F2FP.F16.F32.PACK_AB R28, RZ, R28 ;  /* 0x0000001cff1c723e */ /* 0x000fe200000000ff */
[-C--:B------:R-:W-:Y:S01]  /*4700*/  FMUL R36, R36, R72.reuse ;  /* 0x0000004824247220 */ /* 0x080fe20000400000 */
[C---:B------:R-:W-:Y:S01]  /*4710*/  ISETP.GT.AND P2, PT, R0.reuse, 0x8, P1 ;  /* 0x000000080000780c */ /* 0x040fe20000f44270 */
[----:B------:R-:W-:Y:S01]  /*4720*/  @P3 STG.E.U16 desc[UR36][R6.64+0x2], R27 ;  /* 0x0000021b06003986 */ /* 0x000fe2000c101524 */
[----:B------:R-:W-:Y:S01]  /*4730*/  ISETP.GT.AND P1, PT, R3, 0x10, PT ;  /* 0x000000100300780c */ /* 0x000fe20003f24270 */
[-C--:B------:R-:W-:Y:S01]  /*4740*/  FMUL R37, R37, R72.reuse ;  /* 0x0000004825257220 */ /* 0x080fe20000400000 */
[----:B------:R-:W-:Y:S01]  /*4750*/  F2FP.F16.F32.PACK_AB R29, RZ, R29 ;  /* 0x0000001dff1d723e */ /* 0x000fe200000000ff */
[----:B------:R-:W-:Y:S01]  /*4760*/  @P4 STG.E.U16 desc[UR36][R4.64+0x10], R28 ;  /* 0x0000101c04004986 */ /* 0x000fe2000c101524 */
[----:B------:R-:W-:Y:S01]  /*4770*/  ISETP.GT.AND P3, PT, R0, 0x8, P0 ;  /* 0x000000080000780c */ /* 0x000fe20000764270 */
[-C--:B------:R-:W-:Y:S01]  /*4780*/  FMUL R38, R38, R72.reuse ;  /* 0x0000004826267220 */ /* 0x080fe20000400000 */
[----:B------:R-:W-:Y:S01]  /*4790*/  ISETP.GT.AND P0, PT, R3, 0x11, PT ;  /* 0x000000110300780c */ /* 0x000fe20003f04270 */
[----:B------:R-:W-:Y:S01]  /*47a0*/  @P5 STG.E.U16 desc[UR36][R4.64+0x12], R29 ;  /* 0x0000121d04005986 */ /* 0x000fe2000c101524 */
        /* <DEDUP_REMOVED lines=108> */
[----:B------:R-:W-:-:S02]  /*4e70*/  F2FP.F16.F32.PACK_AB R52, RZ, R52 ;  /* 0x00000034ff34723e */ /* 0x000fc400000000ff */
[C---:B------:R-:W-:Y:S01]  /*4e80*/  ISETP.GT.AND P2, PT, R0.reuse, 0x8, P1 ;  /* 0x000000080000780c */ /* 0x040fe20000f44270 */
[----:B------:R-:W-:Y:S01]  /*4e90*/  @P3 STG.E.U16 desc[UR36][R6.64+0x62], R51 ;  /* 0x0000623306003986 */ /* 0x000fe2000c101524 */
[C---:B------:R-:W-:Y:S02]  /*4ea0*/  ISETP.GT.AND P1, PT, R3.reuse, 0x40, PT ;  /* 0x000000400300780c */ /* 0x040fe40003f24270 */
[----:B------:R-:W-:Y:S01]  /*4eb0*/  F2FP.F16.F32.PACK_AB R53, RZ, R53 ;  /* 0x00000035ff35723e */ /* 0x000fe200000000ff */
[----:B------:R-:W-:Y:S01]  /*4ec0*/  @P4 STG.E.U16 desc[UR36][R4.64+0x70], R52 ;  /* 0x0000703404004986 */ /* 0x000fe2000c101524 */
[C---:B------:R-:W-:Y:S02]  /*4ed0*/  ISETP.GT.AND P3, PT, R0.reuse, 0x8, P0 ;  /* 0x000000080000780c */ /* 0x040fe40000764270 */
[----:B------:R-:W-:Y:S01]  /*4ee0*/  ISETP.GT.AND P0, PT, R3, 0x41, PT ;  /* 0x000000410300780c */ /* 0x000fe20003f04270 */
[----:B------:R-:W-:Y:S01]  /*4ef0*/  @P5 STG.E.U16 desc[UR36][R4.64+0x72], R53 ;  /* 0x0000723504005986 */ /* 0x000fe2000c101524 */
[----:B------:R-:W-:-:S02]  /*4f00*/  ISETP.GT.AND P4, PT, R0, RZ, P1 ;  /* 0x000000ff0000720c */ /* 0x000fc40000f84270 */
[C---:B------:R-:W-:Y:S02]  /*4f10*/  ISETP.GT.AND P5, PT, R0.reuse, RZ, P0 ;  /* 0x000000ff0000720c */ /* 0x040fe400007a4270 */
[----:B------:R-:W-:Y:S02]  /*4f20*/  F2FP.F16.F32.PACK_AB R54, RZ, R54 ;  /* 0x00000036ff36723e */ /* 0x000fe400000000ff */
[----:B------:R-:W-:Y:S02]  /*4f30*/  F2FP.F16.F32.PACK_AB R55, RZ, R55 ;  /* 0x00000037ff37723e */ /* 0x000fe400000000ff */
[----:B------:R-:W-:Y:S01]  /*4f40*/  F2FP.F16.F32.PACK_AB R56, RZ, R56 ;  /* 0x00000038ff38723e */ /* 0x000fe200000000ff */
[----:B------:R-:W-:Y:S01]  /*4f50*/  @P2 STG.E.U16 desc[UR36][R6.64+0x70], R54 ;  /* 0x0000703606002986 */ /* 0x000fe2000c101524 */
[----:B------:R-:W-:Y:S02]  /*4f60*/  F2FP.F16.F32.PACK_AB R57, RZ, R57 ;  /* 0x00000039ff39723e */ /* 0x000fe400000000ff */
[C---:B------:R-:W-:Y:S01]  /*4f70*/  ISETP.GT.AND P1, PT, R0.reuse, 0x8, P1 ;  /* 0x000000080000780c */ /* 0x040fe20000f24270 */
[----:B------:R-:W-:Y:S01]  /*4f80*/  @P3 STG.E.U16 desc[UR36][R6.64+0x72], R55 ;  /* 0x0000723706003986 */ /* 0x000fe2000c101524 */
[----:B------:R-:W-:-:S02]  /*4f90*/  ISETP.GT.AND P2, PT, R0, 0x8, P0 ;  /* 0x000000080000780c */ /* 0x000fc40000744270 */
[----:B------:R-:W-:Y:S01]  /*4fa0*/  F2FP.F16.F32.PACK_AB R58, RZ, R58 ;  /* 0x0000003aff3a723e */ /* 0x000fe200000000ff */
[----:B------:R-:W-:Y:S01]  /*4fb0*/  @P4 STG.E.U16 desc[UR36][R4.64+0x80], R56 ;  /* 0x0000803804004986 */ /* 0x000fe2000c101524 */
[C---:B------:R-:W-:Y:S02]  /*4fc0*/  ISETP.GT.AND P4, PT, R3.reuse, 0x48, PT ;  /* 0x000000480300780c */ /* 0x040fe40003f84270 */
[----:B------:R-:W-:Y:S01]  /*4fd0*/  ISETP.GT.AND P0, PT, R3, 0x49, PT ;  /* 0x000000490300780c */ /* 0x000fe20003f04270 */
[----:B------:R-:W-:Y:S01]  /*4fe0*/  @P5 STG.E.U16 desc[UR36][R4.64+0x82], R57 ;  /* 0x0000823904005986 */ /* 0x000fe2000c101524 */
[----:B------:R-:W-:Y:S02]  /*4ff0*/  ISETP.GT.AND P5, PT, R0, RZ, P4 ;  /* 0x000000ff0000720c */ /* 0x000fe400027a4270 */
[----:B------:R-:W-:Y:S01]  /*5000*/  F2FP.F16.F32.PACK_AB R59, RZ, R59 ;  /* 0x0000003bff3b723e */ /* 0x000fe200000000ff */
[----:B------:R-:W-:Y:S01]  /*5010*/  @P1 STG.E.U16 desc[UR36][R6.64+0x80], R58 ;  /* 0x0000803a06001986 */ /* 0x000fe2000c101524 */
[----:B------:R-:W-:-:S02]  /*5020*/  F2FP.F16.F32.PACK_AB R60, RZ, R60 ;  /* 0x0000003cff3c723e */ /* 0x000fc400000000ff */
[C---:B------:R-:W-:Y:S01]  /*5030*/  ISETP.GT.AND P3, PT, R0.reuse, RZ, P0 ;  /* 0x000000ff0000720c */ /* 0x040fe20000764270 */
[----:B------:R-:W-:Y:S01]  /*5040*/  @P2 STG.E.U16 desc[UR36][R6.64+0x82], R59 ;  /* 0x0000823b06002986 */ /* 0x000fe2000c101524 */
[C---:B------:R-:W-:Y:S02]  /*5050*/  ISETP.GT.AND P4, PT, R0.reuse, 0x8, P4 ;  /* 0x000000080000780c */ /* 0x040fe40002784270 */
[----:B------:R-:W-:Y:S02]  /*5060*/  F2FP.F16.F32.PACK_AB R61, RZ, R61 ;  /* 0x0000003dff3d723e */ /* 0x000fe400000000ff */
[----:B------:R-:W-:Y:S01]  /*5070*/  F2FP.F16.F32.PACK_AB R62, RZ, R62 ;  /* 0x0000003eff3e723e */ /* 0x000fe200000000ff */
[----:B------:R-:W-:Y:S01]  /*5080*/  @P5 STG.E.U16 desc[UR36][R4.64+0x90], R60 ;  /* 0x0000903c04005986 */ /* 0x000fe2000c101524 */
[----:B------:R-:W-:Y:S02]  /*5090*/  ISETP.GT.AND P5, PT, R0, 0x8, P0 ;  /* 0x000000080000780c */ /* 0x000fe400007a4270 */
[----:B------:R-:W-:-:S02]  /*50a0*/  F2FP.F16.F32.PACK_AB R63, RZ, R63 ;  /* 0x0000003fff3f723e */ /* 0x000fc400000000ff */
[C---:B------:R-:W-:Y:S01]  /*50b0*/  ISETP.GT.AND P2, PT, R3.reuse, 0x51, PT ;  /* 0x000000510300780c */ /* 0x040fe20003f44270 */
[----:B------:R-:W-:Y:S01]  /*50c0*/  @P3 STG.E.U16 desc[UR36][R4.64+0x92], R61 ;  /* 0x0000923d04003986 */ /* 0x000fe2000c101524 */
[----:B------:R-:W-:Y:S02]  /*50d0*/  ISETP.GT.AND P3, PT, R3, 0x50, PT ;  /* 0x000000500300780c */ /* 0x000fe40003f64270 */
[----:B------:R-:W-:Y:S01]  /*50e0*/  F2FP.F16.F32.PACK_AB R64, RZ, R64 ;  /* 0x00000040ff40723e */ /* 0x000fe200000000ff */
[----:B------:R-:W-:Y:S01]  /*50f0*/  @P4 STG.E.U16 desc[UR36][R6.64+0x90], R62 ;  /* 0x0000903e06004986 */ /* 0x000fe2000c101524 */
[C---:B------:R-:W-:Y:S02]  /*5100*/  ISETP.GT.AND P4, PT, R0.reuse, RZ, P2 ;  /* 0x000000ff0000720c */ /* 0x040fe40001784270 */
[----:B------:R-:W-:Y:S01]  /*5110*/  F2FP.F16.F32.PACK_AB R65, RZ, R65 ;  /* 0x00000041ff41723e */ /* 0x000fe200000000ff */
[----:B------:R-:W-:Y:S01]  /*5120*/  @P5 STG.E.U16 desc[UR36][R6.64+0x92], R63 ;  /* 0x0000923f06005986 */ /* 0x000fe2000c101524 */
[----:B------:R-:W-:-:S02]  /*5130*/  ISETP.GT.AND P5, PT, R0, RZ, P3 ;  /* 0x000000ff0000720c */ /* 0x000fc40001fa4270 */
[C---:B------:R-:W-:Y:S02]  /*5140*/  ISETP.GT.AND P1, PT, R3.reuse, 0x58, PT ;  /* 0x000000580300780c */ /* 0x040fe40003f24270 */
[----:B------:R-:W-:Y:S02]  /*5150*/  ISETP.GT.AND P0, PT, R3, 0x59, PT ;  /* 0x000000590300780c */ /* 0x000fe40003f04270 */
[C---:B------:R-:W-:Y:S02]  /*5160*/  ISETP.GT.AND P3, PT, R0.reuse, 0x8, P3 ;  /* 0x000000080000780c */ /* 0x040fe40001f64270 */
[C---:B------:R-:W-:Y:S02]  /*5170*/  ISETP.GT.AND P2, PT, R0.reuse, 0x8, P2 ;  /* 0x000000080000780c */ /* 0x040fe40001744270 */
[----:B------:R-:W-:Y:S02]  /*5180*/  F2FP.F16.F32.PACK_AB R66, RZ, R66 ;  /* 0x00000042ff42723e */ /* 0x000fe400000000ff */
[----:B------:R-:W-:Y:S01]  /*5190*/  F2FP.F16.F32.PACK_AB R67, RZ, R67 ;  /* 0x00000043ff43723e */ /* 0x000fe200000000ff */
[----:B------:R-:W-:Y:S01]  /*51a0*/  @P5 STG.E.U16 desc[UR36][R4.64+0xa0], R64 ;  /* 0x0000a04004005986 */ /* 0x000fe2000c101524 */
[----:B------:R-:W-:-:S02]  /*51b0*/  ISETP.GT.AND P5, PT, R0, RZ, P0 ;  /* 0x000000ff0000720c */ /* 0x000fc400007a4270 */
[C---:B------:R-:W-:Y:S01]  /*51c0*/  ISETP.GT.AND P0, PT, R0.reuse, 0x8, P0 ;  /* 0x000000080000780c */ /* 0x040fe20000704270 */
[----:B------:R-:W-:Y:S01]  /*51d0*/  @P4 STG.E.U16 desc[UR36][R4.64+0xa2], R65 ;  /* 0x0000a24104004986 */ /* 0x000fe2000c101524 */
[C---:B------:R-:W-:Y:S02]  /*51e0*/  ISETP.GT.AND P4, PT, R0.reuse, RZ, P1 ;  /* 0x000000ff0000720c */ /* 0x040fe40000f84270 */
[----:B------:R-:W-:Y:S01]  /*51f0*/  ISETP.GT.AND P1, PT, R0, 0x8, P1 ;  /* 0x000000080000780c */ /* 0x000fe20000f24270 */
[----:B------:R-:W-:Y:S01]  /*5200*/  @P3 STG.E.U16 desc[UR36][R6.64+0xa0], R66 ;  /* 0x0000a04206003986 */ /* 0x000fe2000c101524 */
[----:B------:R-:W-:Y:S02]  /*5210*/  F2FP.F16.F32.PACK_AB R68, RZ, R68 ;  /* 0x00000044ff44723e */ /* 0x000fe400000000ff */
[----:B------:R-:W-:Y:S01]  /*5220*/  F2FP.F16.F32.PACK_AB R69, RZ, R69 ;  /* 0x00000045ff45723e */ /* 0x000fe200000000ff */
[----:B------:R-:W-:Y:S01]  /*5230*/  @P2 STG.E.U16 desc[UR36][R6.64+0xa2], R67 ;  /* 0x0000a24306002986 */ /* 0x000fe2000c101524 */
[----:B------:R-:W-:-:S02]  /*5240*/  F2FP.F16.F32.PACK_AB R70, RZ, R70 ;  /* 0x00000046ff46723e */ /* 0x000fc400000000ff */
[----:B------:R-:W-:-:S03]  /*5250*/  F2FP.F16.F32.PACK_AB R71, RZ, R71 ;  /* 0x00000047ff47723e */ /* 0x000fc600000000ff */
[----:B------:R-:W-:Y:S04]  /*5260*/  @P4 STG.E.U16 desc[UR36][R4.64+0xb0], R68 ;  /* 0x0000b04404004986 */ /* 0x000fe8000c101524 */
[----:B------:R0:W-:Y:S02]  /*5270*/  @P5 STG.E.U16 desc[UR36][R4.64+0xb2], R69 ;  /* 0x0000b24504005986 */ /* 0x0001e4000c101524 */
[----:B0-----:R-:W-:Y:S02]  /*5280*/  @P1 IMAD.MOV.U32 R4, RZ, RZ, R6 ;  /* 0x000000ffff041224 */ /* 0x001fe400078e0006 */
[----:B------:R-:W-:-:S05]  /*5290*/  @P1 IMAD.MOV.U32 R5, RZ, RZ, R7 ;  /* 0x000000ffff051224 */ /* 0x000fca00078e0007 */
[----:B------:R0:W-:Y:S04]  /*52a0*/  @P1 STG.E.U16 desc[UR36][R4.64+0xb0], R70 ;  /* 0x0000b04604001986 */ /* 0x0001e8000c101524 */
[----:B------:R0:W-:Y:S02]  /*52b0*/  @P0 STG.E.U16 desc[UR36][R6.64+0xb2], R71 ;  /* 0x0000b24706000986 */ /* 0x0001e4000c101524 */
.L_x_127:
[----:B------:R-:W-:Y:S05]  /*52c0*/  BSYNC B0 ;  /* 0x0000000000007941 */ /* 0x000fea0003800000 */
.L_x_33:
[----:B0-----:R-:W2:Y:S01]  /*52d0*/  LDL.64 R4, [R1] ;  /* 0x0000000001047983 */ /* 0x001ea20000100a00 */
[----:B------:R-:W-:Y:S01]  /*52e0*/  ULDC.64 UR4, c[0x0][0x650] ;  /* 0x0001940000047ab9 */ /* 0x000fe20000000a00 */
[----:B------:R-:W-:Y:S02]  /*52f0*/  IMAD.U32 R0, RZ, RZ, UR44 ;  /* 0x0000002cff007e24 */ /* 0x000fe4000f8e00ff */
[----:B------:R-:W-:Y:S02]  /*5300*/  IMAD.MOV.U32 R22, RZ, RZ, -0x1 ;  /* 0xffffffffff167424 */ /* 0x000fe400078e00ff */
[----:B------:R0:W-:Y:S01]  /*5310*/  SYNCS.ARRIVE.TRANS64.A1T0 RZ, [R0+UR48], RZ ;  /* 0x000000ff00ff79a7 */ /* 0x0001e20008100030 */
[----:B-----5:R-:W-:Y:S02]  /*5320*/  IMAD.MOV.U32 R18, RZ, RZ, -0x1 ;  /* 0xffffffffff127424 */ /* 0x020fe400078e00ff */
[----:B------:R-:W-:Y:S01]  /*5330*/  IMAD.MOV.U32 R19, RZ, RZ, -0x1 ;  /* 0xffffffffff137424 */ /* 0x000fe200078e00ff */
[----:B0-----:R-:W-:-:S02]  /*5340*/  PRMT R0, RZ, 0x7610, R0 ;  /* 0x00007610ff007816 */ /* 0x001fc40000000000 */
[----:B--2---:R-:W-:-:S05]  /*5350*/  LEA R16, P0, R4, R16, 0x1 ;  /* 0x0000001004107211 */ /* 0x004fca00078008ff */
[----:B------:R-:W-:Y:S01]  /*5360*/  IMAD.X R17, R82, 0x1, R17, P0 ;  /* 0x0000000152117824 */ /* 0x000fe200000e0611 */
[----:B------:R-:W-:-:S04]  /*5370*/  ISETP.GE.U32.AND P0, PT, R16, UR4, PT ;  /* 0x0000000410007c0c */ /* 0x000fc8000bf06070 */
[----:B------:R-:W-:-:S13]  /*5380*/  ISETP.GE.U32.AND.EX P0, PT, R17, UR5, PT, P0 ;  /* 0x0000000511007c0c */ /* 0x000fda000bf06100 */
[----:B------:R-:W-:Y:S05]  /*5390*/  @P0 BRA `(.L_x_128) ;  /* 0x00000004004c0947 */ /* 0x000fea0003800000 */
[----:B-1----:R-:W0:Y:S01]  /*53a0*/  LDC.64 R10, c[0x0][0x628] ;  /* 0x00018a00ff0a7b82 */ /* 0x002e220000000a00 */
[----:B------:R-:W1:Y:S01]  /*53b0*/  S2R R12, SR_CTAID.X ;  /* 0x00000000000c7919 */ /* 0x000e620000002500 */
[----:B------:R-:W-:Y:S02]  /*53c0*/  IMAD.MOV.U32 R8, RZ, RZ, R16 ;  /* 0x000000ffff087224 */ /* 0x000fe400078e0010 */
[----:B------:R-:W-:Y:S01]  /*53d0*/  IMAD.MOV.U32 R9, RZ, RZ, R17 ;  /* 0x000000ffff097224 */ /* 0x000fe200078e0011 */
[----:B------:R-:W2:Y:S03]  /*53e0*/  S2R R18, SR_CTAID.Y ;  /* 0x0000000000127919 */ /* 0x000ea60000002600 */
[----:B------:R-:W1:Y:S08]  /*53f0*/  LDC R0, c[0x0][0x630] ;  /* 0x00018c00ff007b82 */ /* 0x000e700000000800 */
[----:B------:R-:W1:Y:S01]  /*5400*/  LDC.64 R14, c[0x0][0x620] ;  /* 0x00018800ff0e7b82 */ /* 0x000e620000000a00 */
[----:B0-----:R-:W-:-:S04]  /*5410*/  ISETP.NE.U32.AND P0, PT, R10, RZ, PT ;  /* 0x000000ff0a00720c */ /* 0x001fc80003f05070 */
[----:B------:R-:W-:-:S13]  /*5420*/  ISETP.NE.AND.EX P0, PT, R11, RZ, PT, P0 ;  /* 0x000000ff0b00720c */ /* 0x000fda0003f05300 */
[----:B-12---:R-:W-:Y:S05]  /*5430*/  @!P0 BRA `(.L_x_129) ;  /* 0x0000000000288947 */ /* 0x006fea0003800000 */
[----:B------:R-:W0:Y:S02]  /*5440*/  LDC R3, c[0x0][0x634] ;  /* 0x00018d00ff037b82 */ /* 0x000e240000000800 */
[----:B0-----:R-:W-:-:S05]  /*5450*/  IADD3 R3, P0, R16, R3, RZ ;  /* 0x0000000310037210 */ /* 0x001fca0007f1e0ff */
[----:B------:R-:W-:-:S04]  /*5460*/  IMAD.X R13, RZ, RZ, R17, P0 ;  /* 0x000000ffff0d7224 */ /* 0x000fc800000e0611 */
[----:B------:R-:W-:-:S04]  /*5470*/  IMAD.WIDE.U32 R4, R13, R10, RZ ;  /* 0x0000000a0d047225 */ /* 0x000fc800078e00ff */
[----:B---34-:R-:W-:-:S04]  /*5480*/  IMAD.WIDE.U32 R6, P0, R3, R11, R4 ;  /* 0x0000000b03067225 */ /* 0x018fc80007800004 */
[----:B------:R-:W-:-:S04]  /*5490*/  IMAD.WIDE.U32 R4, R3, R10, RZ ;  /* 0x0000000a03047225 */ /* 0x000fc800078e00ff */
[----:B------:R-:W-:Y:S01]  /*54a0*/  IMAD.X R9, RZ, RZ, RZ, P0 ;  /* 0x000000ffff097224 */ /* 0x000fe200000e06ff */
[----:B------:R-:W-:Y:S01]  /*54b0*/  IADD3 RZ, P0, R5, R6, RZ ;  /* 0x0000000605ff7210 */ /* 0x000fe20007f1e0ff */
[----:B------:R-:W-:-:S04]  /*54c0*/  IMAD.MOV.U32 R8, RZ, RZ, R7 ;  /* 0x000000ffff087224 */ /* 0x000fc800078e0007 */
[----:B------:R-:W-:-:S08]  /*54d0*/  IMAD.WIDE.U32.X R8, R13, R11, R8, P0 ;  /* 0x0000000b0d087225 */ /* 0x000fd000000e0408 */
.L_x_129:
[-CC-:B------:R-:W-:Y:S01]  /*54e0*/  SHF.R.U64 R19, R8, R0.reuse, R9.reuse ;  /* 0x0000000008137219 */ /* 0x180fe20000001209 */
[----:B------:R-:W0:Y:S01]  /*54f0*/  LDC.64 R24, c[0x0][0x640] ;  /* 0x00019000ff187b82 */ /* 0x000e220000000a00 */
[----:B------:R-:W-:Y:S01]  /*5500*/  SHF.R.U32.HI R0, RZ, R0, R9 ;  /* 0x00000000ff007219 */ /* 0x000fe20000011609 */
[----:B------:R-:W-:Y:S01]  /*5510*/  ULDC UR4, c[0x0][0x150] ;  /* 0x0000540000047ab9 */ /* 0x000fe20000000800 */
[----:B------:R-:W-:Y:S02]  /*5520*/  IADD3 R3, P0, RZ, -R19, RZ ;  /* 0x80000013ff037210 */ /* 0x000fe40007f1e0ff */
[----:B---34-:R-:W-:-:S03]  /*5530*/  I2FP.F32.U32 R7, R12 ;  /* 0x0000000c00077245 */ /* 0x018fc60000201000 */
[----:B------:R-:W1:Y:S01]  /*5540*/  LDC R6, c[0x0][0x618] ;  /* 0x00018600ff067b82 */ /* 0x000e620000000800 */
[----:B------:R-:W-:Y:S02]  /*5550*/  IMAD.X R5, RZ, RZ, ~R0, P0 ;  /* 0x000000ffff057224 */ /* 0x000fe400000e0e00 */
[----:B------:R-:W-:Y:S01]  /*5560*/  FMUL R7, R7, UR4 ;  /* 0x0000000407077c20 */ /* 0x000fe20008400000 */
[----:B------:R-:W-:Y:S01]  /*5570*/  ULDC UR4, c[0x0][0x154] ;  /* 0x0000550000047ab9 */ /* 0x000fe20000000800 */
[-C--:B------:R-:W-:Y:S02]  /*5580*/  IMAD R0, R5, R14.reuse, RZ ;  /* 0x0000000e05007224 */ /* 0x080fe400078e02ff */
[C---:B------:R-:W-:Y:S01]  /*5590*/  IMAD.WIDE.U32 R4, R3.reuse, R14, R16 ;  /* 0x0000000e03047225 */ /* 0x040fe200078e0010 */
[----:B------:R-:W2:Y:S01]  /*55a0*/  LDC R8, c[0x0][0x608] ;  /* 0x00018200ff087b82 */ /* 0x000ea20000000800 */
[----:B------:R-:W3:Y:S02]  /*55b0*/  F2I.U32.TRUNC.NTZ R7, R7 ;  /* 0x0000000700077305 */ /* 0x000ee4000020f000 */
[----:B------:R-:W-:Y:S01]  /*55c0*/  IMAD R3, R3, R15, R0 ;  /* 0x0000000f03037224 */ /* 0x000fe200078e0200 */
[----:B------:R-:W-:-:S03]  /*55d0*/  I2FP.F32.U32 R0, R18 ;  /* 0x0000001200007245 */ /* 0x000fc60000201000 */
[----:B------:R-:W-:Y:S01]  /*55e0*/  IMAD.IADD R3, R5, 0x1, R3 ;  /* 0x0000000105037824 */ /* 0x000fe200078e0203 */
[----:B------:R-:W4:Y:S01]  /*55f0*/  LDC R11, c[0x0][0x658] ;  /* 0x00019600ff0b7b82 */ /* 0x000f220000000800 */
[----:B0-----:R-:W-:-:S04]  /*5600*/  ISETP.NE.U32.AND P0, PT, R24, RZ, PT ;  /* 0x000000ff1800720c */ /* 0x001fc80003f05070 */
[----:B------:R-:W-:-:S03]  /*5610*/  ISETP.NE.AND.EX P0, PT, R25, RZ, PT, P0 ;  /* 0x000000ff1900720c */ /* 0x000fc60003f05300 */
[----:B------:R-:W0:Y:S01]  /*5620*/  LDC R9, c[0x0][0x144] ;  /* 0x00005100ff097b82 */ /* 0x000e220000000800 */
[-C--:B-1----:R-:W-:Y:S01]  /*5630*/  SHF.R.U64 R10, R4, R6.reuse, R3 ;  /* 0x00000006040a7219 */ /* 0x082fe20000001203 */
[----:B---3--:R-:W-:Y:S01]  /*5640*/  IMAD.MOV R7, RZ, RZ, -R7 ;  /* 0x000000ffff077224 */ /* 0x008fe200078e0a07 */
[----:B------:R-:W-:Y:S01]  /*5650*/  SHF.R.U32.HI R3, RZ, R6, R3 ;  /* 0x00000006ff037219 */ /* 0x000fe20000011603 */
[----:B------:R-:W-:-:S04]  /*5660*/  FMUL R6, R0, UR4 ;  /* 0x0000000400067c20 */ /* 0x000fc80008400000 */
[----:B------:R-:W1:Y:S01]  /*5670*/  LDC R21, c[0x0][0x148] ;  /* 0x00005200ff157b82 */ /* 0x000e620000000800 */
[----:B------:R3:W0:Y:S01]  /*5680*/  F2I.U32.TRUNC.NTZ R14, R6 ;  /* 0x00000006000e7305 */ /* 0x000622000020f000 */
[-CC-:B--2---:R-:W-:Y:S02]  /*5690*/  SHF.R.U64 R13, R10, R8.reuse, R3.reuse ;  /* 0x000000080a0d7219 */ /* 0x184fe40000001203 */
[----:B------:R-:W-:-:S04]  /*56a0*/  SHF.R.U32.HI R0, RZ, R8, R3 ;  /* 0x00000008ff007219 */ /* 0x000fc80000011603 */
[----:B------:R-:W2:Y:S01]  /*56b0*/  LDC R20, c[0x0][0x648] ;  /* 0x00019200ff147b82 */ /* 0x000ea20000000800 */
[-CC-:B----4-:R-:W-:Y:S02]  /*56c0*/  SHF.R.U64 R15, R13, R11.reuse, R0.reuse ;  /* 0x0000000b0d0f7219 */ /* 0x190fe40000001200 */
[----:B------:R-:W-:-:S03]  /*56d0*/  SHF.R.U32.HI R5, RZ, R11, R0 ;  /* 0x0000000bff057219 */ /* 0x000fc60000011600 */
[----:B------:R-:W-:Y:S02]  /*56e0*/  IMAD.MOV.U32 R4, RZ, RZ, R15 ;  /* 0x000000ffff047224 */ /* 0x000fe400078e000f */
[----:B------:R-:W4:Y:S01]  /*56f0*/  LDC R26, c[0x0][0x638] ;  /* 0x00018e00ff1a7b82 */ /* 0x000f220000000800 */
[----:B0-----:R-:W-:-:S07]  /*5700*/  IMAD R22, R9, R7, R12 ;  /* 0x0000000709167224 */ /* 0x001fce00078e020c */
[----:B------:R-:W0:Y:S08]  /*5710*/  LDC R27, c[0x0][0x610] ;  /* 0x00018400ff1b7b82 */ /* 0x000e300000000800 */
[----:B------:R-:W0:Y:S01]  /*5720*/  LDC R28, c[0x0][0x600] ;  /* 0x00018000ff1c7b82 */ /* 0x000e220000000800 */
[----:B-123--:R-:W-:Y:S05]  /*5730*/  @!P0 BRA `(.L_x_130) ;  /* 0x0000000000288947 */ /* 0x00efea0003800000 */
[----:B------:R-:W1:Y:S02]  /*5740*/  LDC R0, c[0x0][0x64c] ;  /* 0x00019300ff007b82 */ /* 0x000e640000000800 */
[----:B-1----:R-:W-:-:S05]  /*5750*/  IADD3 R3, P0, R15, R0, RZ ;  /* 0x000000000f037210 */ /* 0x002fca0007f1e0ff */
        /* <DEDUP_REMOVED lines=8> */
.L_x_130:
[----:B------:R-:W-:Y:S01]  /*57e0*/  ISETP.NE.AND P0, PT, R2, 0x1, PT ;  /* 0x000000010200780c */ /* 0x000fe20003f05270 */
[----:B------:R-:W-:Y:S01]  /*57f0*/  IMAD.MOV R14, RZ, RZ, -R14 ;  /* 0x000000ffff0e7224 */ /* 0x000fe200078e0a0e */
[----:B------:R-:W-:Y:S02]  /*5800*/  SHF.R.U64 R0, R4, R20, R5 ;  /* 0x0000001404007219 */ /* 0x000fe40000001205 */
[----:B------:R-:W-:Y:S02]  /*5810*/  LOP3.LUT R3, R13, R84, RZ, 0xc0, !PT ;  /* 0x000000540d037212 */ /* 0x000fe400078ec0ff */
[----:B------:R-:W-:Y:S01]  /*5820*/  LOP3.LUT R5, R10, R83, RZ, 0xc0, !PT ;  /* 0x000000530a057212 */ /* 0x000fe200078ec0ff */
[----:B------:R-:W-:Y:S02]  /*5830*/  IMAD.MOV R4, RZ, RZ, -R0 ;  /* 0x000000ffff047224 */ /* 0x000fe400078e0a00 */
[----:B------:R-:W-:Y:S02]  /*5840*/  IMAD R3, R80, R0, R3 ;  /* 0x0000000050037224 */ /* 0x000fe400078e0203 */
[----:B----4-:R-:W-:-:S02]  /*5850*/  IMAD R0, R4, R26, R15 ;  /* 0x0000001a04007224 */ /* 0x010fc400078e020f */
[----:B------:R-:W-:Y:S02]  /*5860*/  @P0 IMAD R22, R21, R14, R18 ;  /* 0x0000000e15160224 */ /* 0x000fe400078e0212 */
[----:B------:R-:W-:Y:S02]  /*5870*/  IMAD.MOV.U32 R4, RZ, RZ, 0x1 ;  /* 0x00000001ff047424 */ /* 0x000fe400078e00ff */
[----:B0-----:R-:W-:Y:S02]  /*5880*/  IMAD R22, R3, R27, R22 ;  /* 0x0000001b03167224 */ /* 0x001fe400078e0216 */
[----:B------:R-:W-:Y:S01]  /*5890*/  IMAD R3, R0, R28, R5 ;  /* 0x0000001c00037224 */ /* 0x000fe200078e0205 */
[----:B------:R-:W-:-:S04]  /*58a0*/  PRMT R0, R4, 0x7610, R0 ;  /* 0x0000761004007816 */ /* 0x000fc80000000000 */
[----:B------:R-:W-:Y:S02]  /*58b0*/  SEL R18, R3, R22, !P0 ;  /* 0x0000001603127207 */ /* 0x000fe40004000000 */
[----:B------:R-:W-:-:S07]  /*58c0*/  SEL R22, R22, R3, !P0 ;  /* 0x0000000316167207 */ /* 0x000fce0004000000 */
.L_x_128:
[----:B------:R-:W-:Y:S01]  /*58d0*/  LOP3.LUT P0, RZ, R0, 0xff, RZ, 0xc0, !PT ;  /* 0x000000ff00ff7812 */ /* 0x000fe2000780c0ff */
[----:B------:R-:W-:Y:S01]  /*58e0*/  UIMAD.WIDE.U32 UR4, UR38, -0x45d1745d, URZ ;  /* 0xba2e8ba3260478a5 */ /* 0x000fe2000f8e003f */
[----:B------:R-:W-:-:S03]  /*58f0*/  LOP3.LUT R87, R87, 0x1, RZ, 0x3c, !PT ;  /* 0x0000000157577812 */ /* 0x000fc600078e3cff */
[----:B------:R-:W-:-:S04]  /*5900*/  USHF.R.U32.HI UR4, URZ, 0x3, UR5 ;  /* 0x000000033f047899 */ /* 0x000fc80008011605 */
[----:B------:R-:W-:-:S04]  /*5910*/  UIMAD UR38, UR4, -0xb, UR38 ;  /* 0xfffffff5042678a4 */ /* 0x000fc8000f8e0226 */
[----:B------:R-:W-:Y:S08]  /*5920*/  @P0 BRA `(.L_x_131) ;  /* 0xffffffbc00600947 */ /* 0x000ff0000383ffff */
[----:B------:R-:W-:Y:S05]  /*5930*/  EXIT ;  /* 0x000000000000794d */ /* 0x000fea0003800000 */
.L_x_14:
[----:B------:R-:W-:-:S08]  /*5940*/  ISETP.NE.AND P0, PT, R14, RZ, PT ;  /* 0x000000ff0e00720c */ /* 0x000fd00003f05270 */
[----:B0-----:R-:W0:-:S00]  /*5950*/  USETMAXREG.DEALLOC.CTAPOOL 0x28 ;  /* 0x00000028000079c8 */ /* 0x001e0000080e0500 */
[----:B------:R-:W-:Y:S05]  /*5960*/  @P0 EXIT ;  /* 0x000000000000094d */ /* 0x000fea0003800000 */
[----:B0-----:R-:W-:Y:S01]  /*5970*/  LOP3.LUT P0, RZ, R3, 0xff, RZ, 0xc0, !PT ;  /* 0x000000ff03ff7812 */ /* 0x001fe2000780c0ff */
[----:B------:R-:W-:Y:S02]  /*5980*/  IMAD.MOV.U32 R3, RZ, RZ, 0x1 ;  /* 0x00000001ff037424 */ /* 0x000fe400078e00ff */
[----:B------:R-:W-:-:S10]  /*5990*/  IMAD.MOV.U32 R8, RZ, RZ, RZ ;  /* 0x000000ffff087224 */ /* 0x000fd400078e00ff */
[----:B------:R-:W-:Y:S05]  /*59a0*/  @!P0 BRA `(.L_x_132) ;  /* 0x0000000c000c8947 */ /* 0x000fea0003800000 */
[----:B------:R-:W-:Y:S01]  /*59b0*/  LOP3.LUT P0, RZ, R4, 0x1f, RZ, 0xc0, !PT ;  /* 0x0000001f04ff7812 */ /* 0x000fe2000780c0ff */
[----:B------:R-:W-:Y:S01]  /*59c0*/  ULDC UR5, c[0x0][0x658] ;  /* 0x0001960000057ab9 */ /* 0x000fe20000000800 */
[----:B------:R-:W-:Y:S01]  /*59d0*/  UMOV UR6, 0xffffffff ;  /* 0xffffffff00067882 */ /* 0x000fe20000000000 */
[----:B------:R-:W-:Y:S01]  /*59e0*/  BSSY B0, `(.L_x_132) ;  /* 0x00000bf000007945 */ /* 0x000fe20003800000 */
[----:B------:R-:W-:Y:S01]  /*59f0*/  USHF.L.U32 UR6, UR6, UR5, URZ ;  /* 0x0000000506067299 */ /* 0x000fe2000800063f */
[C---:B------:R-:W-:Y:S01]  /*5a00*/  ISETP.NE.AND P2, PT, R5.reuse, RZ, PT ;  /* 0x000000ff0500720c */ /* 0x040fe20003f45270 */
[----:B------:R-:W-:Y:S01]  /*5a10*/  IMAD.MOV.U32 R10, RZ, RZ, 0x1 ;  /* 0x00000001ff0a7424 */ /* 0x000fe200078e00ff */
[----:B------:R-:W-:Y:S01]  /*5a20*/  ISETP.NE.OR P0, PT, R5, RZ, !P0 ;  /* 0x000000ff0500720c */ /* 0x000fe20004705670 */
[----:B------:R-:W-:Y:S01]  /*5a30*/  IMAD.MOV.U32 R3, RZ, RZ, 0x1 ;  /* 0x00000001ff037424 */ /* 0x000fe200078e00ff */
[----:B------:R-:W-:Y:S01]  /*5a40*/  LOP3.LUT R9, R23, 0x2, RZ, 0xfc, !PT ;  /* 0x0000000217097812 */ /* 0x000fe200078efcff */
[----:B------:R-:W-:Y:S01]  /*5a50*/  IMAD.MOV.U32 R8, RZ, RZ, RZ ;  /* 0x000000ffff087224 */ /* 0x000fe200078e00ff */
[----:B------:R-:W-:Y:S01]  /*5a60*/  ULDC UR4, c[0x0][0x600] ;  /* 0x0001800000047ab9 */ /* 0x000fe20000000800 */
[----:B------:R-:W-:Y:S01]  /*5a70*/  UMOV UR7, 0x1 ;  /* 0x0000000100077882 */ /* 0x000fe20000000000 */
[----:B------:R-:W-:-:S02]  /*5a80*/  UIADD3 UR19, UR40, 0x1, URZ ;  /* 0x0000000128137890 */ /* 0x000fc4000fffe03f */
[----:B------:R-:W-:Y:S02]  /*5a90*/  UIADD3 UR15, UR4, -0x1, URZ ;  /* 0xffffffff040f7890 */ /* 0x000fe4000fffe03f */
[----:B------:R-:W-:Y:S02]  /*5aa0*/  USHF.L.U32 UR17, UR7, UR5, URZ ;  /* 0x0000000507117299 */ /* 0x000fe4000800063f */
[----:B------:R-:W-:Y:S01]  /*5ab0*/  ULOP3.LUT UR16, URZ, UR6, URZ, 0x33, !UPT ;  /* 0x000000063f107292 */ /* 0x000fe2000f8e333f */
[----:B------:R-:W-:-:S11]  /*5ac0*/  ULDC.64 UR20, c[0x0][0x198] ;  /* 0x0000660000147ab9 */ /* 0x000fd60000000a00 */
.L_x_144:
[----:B------:R-:W-:-:S03]  /*5ad0*/  UMOV UR4, 0xffffffff ;  /* 0xffffffff00047882 */ /* 0x000fc60000000000 */
[----:B------:R-:W-:Y:S05]  /*5ae0*/  BRA.DIV UR4, `(.L_x_133) ;  /* 0x0000001204d47947 */ /* 0x000fea000b800000 */
[----:B------:R-:W-:-:S13]  /*5af0*/  ELECT P6, URZ, PT ;  /* 0x00000000003f782f */ /* 0x000fda00038c0000 */
.L_x_164:
[----:B------:R-:W0:Y:S01]  /*5b00*/  LDC R4, c[0x0][0x28c] ;  /* 0x0000a300ff047b82 */ /* 0x000e220000000800 */
[----:B------:R-:W-:Y:S01]  /*5b10*/  BSSY B1, `(.L_x_134) ;  /* 0x0000037000017945 */ /* 0x000fe20003800000 */
[----:B0-----:R-:W-:-:S13]  /*5b20*/  ISETP.LT.OR P6, PT, R4, 0x1, !P6 ;  /* 0x000000010400780c */ /* 0x001fda00077c1670 */
[----:B------:R-:W-:Y:S05]  /*5b30*/  @P6 BRA `(.L_x_135) ;  /* 0x0000000000d06947 */ /* 0x000fea0003800000 */
[----:B------:R-:W-:Y:S02]  /*5b40*/  IMAD R18, R18, 0x60, RZ ;  /* 0x0000006012127824 */ /* 0x000fe400078e02ff */
[----:B------:R-:W-:Y:S02]  /*5b50*/  IMAD.SHL.U32 R22, R22, 0x40, RZ ;  /* 0x0000004016167824 */ /* 0x000fe400078e00ff */
[----:B------:R-:W-:Y:S02]  /*5b60*/  IMAD.MOV.U32 R13, RZ, RZ, RZ ;  /* 0x000000ffff0d7224 */ /* 0x000fe400078e00ff */
[----:B------:R-:W-:Y:S02]  /*5b70*/  IMAD.U32 R14, RZ, RZ, UR19 ;  /* 0x00000013ff0e7e24 */ /* 0x000fe4000f8e00ff */
[----:B------:R-:W-:Y:S02]  /*5b80*/  IMAD.MOV.U32 R4, RZ, RZ, R3 ;  /* 0x000000ffff047224 */ /* 0x000fe400078e0003 */
[----:B------:R-:W-:-:S07]  /*5b90*/  IMAD.MOV.U32 R5, RZ, RZ, R8 ;  /* 0x000000ffff057224 */ /* 0x000fce00078e0008 */
.L_x_139:
[----:B------:R-:W0:Y:S01]  /*5ba0*/  S2R R7, SR_CgaCtaId ;  /* 0x0000000000077919 */ /* 0x000e220000008800 */
[----:B------:R-:W-:-:S04]  /*5bb0*/  MOV R6, 0x400 ;  /* 0x0000040000067802 */ /* 0x000fc80000000f00 */
[----:B0-----:R-:W-:Y:S02]  /*5bc0*/  LEA R12, R7, R6, 0x18 ;  /* 0x00000006070c7211 */ /* 0x001fe400078ec0ff */
[----:B------:R-:W-:Y:S01]  /*5bd0*/  SHF.L.U32 R6, R4, 0x1f, RZ ;  /* 0x0000001f04067819 */ /* 0x000fe200000006ff */
[----:B------:R-:W0:Y:S02]  /*5be0*/  @!P2 LDC R7, c[0x0][0x500] ;  /* 0x00014000ff07ab82 */ /* 0x000e240000000800 */
[----:B------:R-:W-:-:S04]  /*5bf0*/  IMAD R11, R5, 0x8, R12 ;  /* 0x00000008050b7824 */ /* 0x000fc800078e020c */
[----:B------:R-:W1:Y:S02]  /*5c00*/  SYNCS.PHASECHK.TRANS64.TRYWAIT P1, [R11+URZ+0x58], R6 ;  /* 0x000058060b0075a7 */ /* 0x000e64000802017f */
[----:B-1----:R-:W-:Y:S05]  /*5c10*/  @!P1 BRA `(.L_x_136) ;  /* 0x0000001000a89947 */ /* 0x002fea0003800000 */
.L_x_165:
[----:B-1----:R-:W-:Y:S01]  /*5c20*/  PRMT R6, R9, 0x9910, RZ ;  /* 0x0000991009067816 */ /* 0x002fe200000000ff */
[----:B0-----:R0:W-:Y:S03]  /*5c30*/  @!P2 SYNCS.ARRIVE.TRANS64 RZ, [R11+URZ], R7 ;  /* 0x000000070bffa9a7 */ /* 0x0011e6000800003f */
[----:B------:R-:W-:-:S13]  /*5c40*/  ISETP.NE.AND P1, PT, R6, 0x2, PT ;  /* 0x000000020600780c */ /* 0x000fda0003f25270 */
[----:B0-----:R-:W-:Y:S05]  /*5c50*/  @P1 BRA `(.L_x_137) ;  /* 0x0000000000041947 */ /* 0x001fea0003800000 */
[----:B------:R-:W-:Y:S01]  /*5c60*/  BPT.TRAP 0x1 ;  /* 0x000000040000795c */ /* 0x000fe20000300000 */
.L_x_137:
[----:B------:R-:W-:Y:S05]  /*5c70*/  @P0 BRA `(.L_x_138) ;  /* 0x0000000000040947 */ /* 0x000fea0003800000 */
[----:B------:R-:W-:Y:S01]  /*5c80*/  BPT.TRAP 0x1 ;  /* 0x000000040000795c */ /* 0x000fe20000300000 */
.L_x_138:
[--C-:B------:R-:W-:Y:S01]  /*5c90*/  IMAD R6, R5, 0x2000, R12.reuse ;  /* 0x0000200005067824 */ /* 0x100fe200078e020c */
[----:B------:R-:W-:Y:S01]  /*5ca0*/  R2UR UR9, R11 ;  /* 0x000000000b0972ca */ /* 0x000fe200000e0000 */
[C---:B------:R-:W-:Y:S01]  /*5cb0*/  IMAD R12, R5.reuse, 0x3000, R12 ;  /* 0x00003000050c7824 */ /* 0x040fe200078e020c */
[----:B------:R-:W-:Y:S01]  /*5cc0*/  UIADD3 UR4, UP0, UR20, 0xf0, URZ ;  /* 0x000000f014047890 */ /* 0x000fe2000ff1e03f */
[----:B------:R-:W-:Y:S01]  /*5cd0*/  VIADD R14, R14, 0xffffffff ;  /* 0xffffffff0e0e7836 */ /* 0x000fe20000000000 */
[----:B------:R-:W-:Y:S01]  /*5ce0*/  R2UR UR5, R6 ;  /* 0x00000000060572ca */ /* 0x000fe200000e0000 */
[----:B------:R-:W-:Y:S01]  /*5cf0*/  UIADD3 UR22, UP1, UR20, 0x1f0, URZ ;  /* 0x000001f014167890 */ /* 0x000fe2000ff3e03f */
[----:B------:R-:W-:Y:S01]  /*5d00*/  R2UR UR8, R12 ;  /* 0x000000000c0872ca */ /* 0x000fe200000e0000 */
[----:B------:R-:W-:Y:S01]  /*5d10*/  VIADD R5, R5, 0x1 ;  /* 0x0000000105057836 */ /* 0x000fe20000000000 */
[----:B------:R-:W-:Y:S01]  /*5d20*/  R2UR UR11, R22 ;  /* 0x00000000160b72ca */ /* 0x000fe200000e0000 */
[----:B------:R-:W-:Y:S01]  /*5d30*/  UIADD3.X UR23, URZ, UR21, URZ, UP1, !UPT ;  /* 0x000000153f177290 */ /* 0x000fe20008ffe43f */
[----:B------:R-:W-:Y:S01]  /*5d40*/  R2UR UR10, R13 ;  /* 0x000000000d0a72ca */ /* 0x000fe200000e0000 */
[----:B------:R-:W-:Y:S01]  /*5d50*/  UMOV UR6, 0x0 ;  /* 0x0000000000067882 */ /* 0x000fe20000000000 */
[----:B------:R-:W-:Y:S01]  /*5d60*/  R2UR UR12, R19 ;  /* 0x00000000130c72ca */ /* 0x000fe200000e0000 */
[----:B------:R-:W-:Y:S01]  /*5d70*/  UMOV UR7, 0x10000000 ;  /* 0x1000000000077882 */ /* 0x000fe20000000000 */
[----:B------:R-:W-:Y:S01]  /*5d80*/  R2UR UR18, R18 ;  /* 0x00000000121272ca */ /* 0x000fe200000e0000 */
[----:B------:R-:W-:Y:S01]  /*5d90*/  VIADD R13, R13, 0x40 ;  /* 0x000000400d0d7836 */ /* 0x000fe20000000000 */
[----:B------:R-:W-:Y:S01]  /*5da0*/  ISETP.GT.AND P3, PT, R14, 0x1, PT ;  /* 0x000000010e00780c */ /* 0x000fe20003f64270 */
[----:B------:R-:W-:Y:S01]  /*5db0*/  UIADD3 UR13, UR5, 0x180, URZ ;  /* 0x00000180050d7890 */ /* 0x000fe2000fffe03f */
[----:B------:R-:W-:Y:S01]  /*5dc0*/  ISETP.NE.AND P1, PT, R5, 0xb, PT ;  /* 0x0000000b0500780c */ /* 0x000fe20003f25270 */
[----:B------:R-:W-:-:S02]  /*5dd0*/  UIADD3.X UR5, URZ, UR21, URZ, UP0, !UPT ;  /* 0x000000153f057290 */ /* 0x000fc400087fe43f */
[----:B------:R-:W-:Y:S01]  /*5de0*/  UIADD3 UR14, UR8, 0x16180, URZ ;  /* 0x00016180080e7890 */ /* 0x000fe2000fffe03f */
[----:B------:R-:W-:Y:S02]  /*5df0*/  SEL R7, RZ, 0x1, P1 ;  /* 0x00000001ff077807 */ /* 0x000fe40000800000 */
[----:B------:R-:W-:Y:S01]  /*5e00*/  UMOV UR8, UR13 ;  /* 0x0000000d00087c82 */ /* 0x000fe20008000000 */
[----:B------:R-:W-:Y:S02]  /*5e10*/  SEL R5, R5, RZ, P1 ;  /* 0x000000ff05057207 */ /* 0x000fe40000800000 */
[----:B------:R-:W-:Y:S01]  /*5e20*/  LOP3.LUT R4, R4, R7, RZ, 0x3c, !PT ;  /* 0x0000000704047212 */ /* 0x000fe200078e3cff */
[----:B------:R0:W-:Y:S02]  /*5e30*/  UTMALDG.3D [UR8], [UR4], desc[UR6] ;  /* 0x00000608040075b4 */ /* 0x0001e40008011000 */
[----:B0-----:R-:W-:Y:S01]  /*5e40*/  UMOV UR8, UR14 ;  /* 0x0000000e00087c82 */ /* 0x001fe20008000000 */
[----:B------:R-:W-:-:S02]  /*5e50*/  UMOV UR11, UR18 ;  /* 0x00000012000b7c82 */ /* 0x000fc40008000000 */
[----:B------:R0:W-:Y:S02]  /*5e60*/  UTMALDG.3D [UR8], [UR22], desc[UR6] ;  /* 0x00000608160075b4 */ /* 0x0001e40008011000 */
[----:B0-----:R-:W-:Y:S05]  /*5e70*/  @P3 BRA `(.L_x_139) ;  /* 0xfffffffc00483947 */ /* 0x001fea000383ffff */
.L_x_135:
[----:B------:R-:W-:Y:S05]  /*5e80*/  BSYNC B1 ;  /* 0x0000000000017941 */ /* 0x000fea0003800000 */
.L_x_134:
[----:B------:R-:W2:Y:S01]  /*5e90*/  LDL.64 R20, [R1] ;  /* 0x0000000001147983 */ /* 0x000ea20000100a00 */
[----:B------:R-:W-:Y:S01]  /*5ea0*/  LOP3.LUT P4, RZ, R10, 0xff, RZ, 0xc0, !PT ;  /* 0x000000ff0aff7812 */ /* 0x000fe2000788c0ff */
[----:B------:R-:W-:Y:S01]  /*5eb0*/  VIADD R7, R8, UR40 ;  /* 0x0000002808077c36 */ /* 0x000fe20008000000 */
[----:B------:R-:W-:Y:S01]  /*5ec0*/  ULDC.64 UR4, c[0x0][0x650] ;  /* 0x0001940000047ab9 */ /* 0x000fe20000000a00 */
[----:B------:R-:W-:Y:S01]  /*5ed0*/  IMAD.U32 R8, RZ, RZ, UR40 ;  /* 0x00000028ff087e24 */ /* 0x000fe2000f8e00ff */
[----:B------:R-:W-:Y:S01]  /*5ee0*/  UISETP.GE.U32.AND UP0, UPT, UR40, 0xb, UPT ;  /* 0x0000000b2800788c */ /* 0x000fe2000bf06070 */
[----:B------:R-:W-:Y:S01]  /*5ef0*/  BSSY B1, `(.L_x_140) ;  /* 0x000006b000017945 */ /* 0x000fe20003800000 */
[----:B------:R-:W-:Y:S01]  /*5f00*/  ISETP.GT.U32.AND P1, PT, R7, 0xa, PT ;  /* 0x0000000a0700780c */ /* 0x000fe20003f24070 */
[----:B------:R-:W-:Y:S01]  /*5f10*/  IMAD.MOV.U32 R22, RZ, RZ, -0x1 ;  /* 0xffffffffff167424 */ /* 0x000fe200078e00ff */
[----:B------:R-:W-:Y:S01]  /*5f20*/  PRMT R10, RZ, 0x7610, R10 ;  /* 0x00007610ff0a7816 */ /* 0x000fe2000000000a */
[----:B------:R-:W-:Y:S01]  /*5f30*/  IMAD.MOV.U32 R18, RZ, RZ, -0x1 ;  /* 0xffffffffff127424 */ /* 0x000fe200078e00ff */
[----:B------:R-:W-:Y:S01]  /*5f40*/  ISETP.LT.U32.AND P1, PT, R8, 0xb, P1 ;  /* 0x0000000b0800780c */ /* 0x000fe20000f21070 */
[----:B------:R-:W-:Y:S01]  /*5f50*/  IMAD.MOV.U32 R19, RZ, RZ, -0x1 ;  /* 0xffffffffff137424 */ /* 0x000fe200078e00ff */
[----:B------:R-:W-:Y:S01]  /*5f60*/  PLOP3.LUT P3, PT, PT, PT, UP0, 0x80, 0x0 ;  /* 0x000000000000781c */ /* 0x000fe20003f6f008 */
[----:B------:R-:W0:Y:S01]  /*5f70*/  @P4 S2R R5, SR_CgaCtaId ;  /* 0x0000000000054919 */ /* 0x000e220000008800 */
[----:B------:R-:W-:-:S04]  /*5f80*/  @P4 MOV R4, 0x400 ;  /* 0x0000040000044802 */ /* 0x000fc80000000f00 */
[----:B0-----:R-:W-:Y:S01]  /*5f90*/  @P4 LEA R6, R5, R4, 0x18 ;  /* 0x0000000405064211 */ /* 0x001fe200078ec0ff */
[----:B------:R-:W-:Y:S01]  /*5fa0*/  IMAD.WIDE.U32 R4, R7, -0x45d1745d, RZ ;  /* 0xba2e8ba307047825 */ /* 0x000fe200078e00ff */
[----:B------:R-:W-:Y:S02]  /*5fb0*/  SEL R4, RZ, 0x1, !P1 ;  /* 0x00000001ff047807 */ /* 0x000fe40004800000 */
[----:B------:R0:W-:Y:S02]  /*5fc0*/  @P4 SYNCS.ARRIVE.TRANS64.A1T0 RZ, [R6+URZ+0xe8], RZ ;  /* 0x0000e8ff06ff49a7 */ /* 0x0001e4000810003f */
[----:B------:R-:W-:Y:S02]  /*5fd0*/  LOP3.LUT R3, R3, R4, RZ, 0x3c, !PT ;  /* 0x0000000403037212 */ /* 0x000fe400078e3cff */
[----:B------:R-:W-:Y:S02]  /*5fe0*/  PRMT R4, RZ, 0x7610, R4 ;  /* 0x00007610ff047816 */ /* 0x000fe40000000004 */
[----:B0-----:R-:W-:-:S04]  /*5ff0*/  SHF.R.U32.HI R6, RZ, 0x3, R5 ;  /* 0x00000003ff067819 */ /* 0x001fc80000011605 */
[----:B------:R-:W-:Y:S01]  /*6000*/  @P3 LOP3.LUT R3, R3, 0x1, R6, 0x78, !PT ;  /* 0x0000000103033812 */ /* 0x000fe200078e7806 */
[----:B------:R-:W-:Y:S01]  /*6010*/  IMAD R8, R6, -0xb, R7 ;  /* 0xfffffff506087824 */ /* 0x000fe200078e0207 */
[----:B--2---:R-:W-:-:S04]  /*6020*/  IADD3 R16, P4, R16, R20, RZ ;  /* 0x0000001410107210 */ /* 0x004fc80007f9e0ff */
[----:B------:R-:W-:Y:S01]  /*6030*/  ISETP.GE.U32.AND P1, PT, R16, UR4, PT ;  /* 0x0000000410007c0c */ /* 0x000fe2000bf26070 */
[----:B------:R-:W-:-:S05]  /*6040*/  IMAD.X R17, R17, 0x1, R0, P4 ;  /* 0x0000000111117824 */ /* 0x000fca00020e0600 */
[----:B------:R-:W-:-:S13]  /*6050*/  ISETP.GE.U32.AND.EX P1, PT, R17, UR5, PT, P1 ;  /* 0x0000000511007c0c */ /* 0x000fda000bf26110 */
[----:B------:R-:W-:Y:S05]  /*6060*/  @P1 BRA `(.L_x_141) ;  /* 0x00000004004c1947 */ /* 0x000fea0003800000 */
[----:B------:R-:W0:Y:S01]  /*6070*/  S2R R12, SR_CTAID.X ;  /* 0x00000000000c7919 */ /* 0x000e220000002500 */
[----:B------:R-:W-:Y:S01]  /*6080*/  ULDC.64 UR4, c[0x0][0x628] ;  /* 0x00018a0000047ab9 */ /* 0x000fe20000000a00 */
[----:B------:R-:W1:Y:S01]  /*6090*/  LDC R13, c[0x0][0x144] ;  /* 0x00005100ff0d7b82 */ /* 0x000e620000000800 */
[----:B------:R-:W-:Y:S01]  /*60a0*/  ISETP.NE.U32.AND P1, PT, RZ, UR4, PT ;  /* 0x00000004ff007c0c */ /* 0x000fe2000bf25070 */
[----:B------:R-:W2:Y:S01]  /*60b0*/  S2R R11, SR_CTAID.Y ;  /* 0x00000000000b7919 */ /* 0x000ea20000002600 */
[----:B------:R-:W-:Y:S01]  /*60c0*/  ULDC UR6, c[0x0][0x150] ;  /* 0x0000540000067ab9 */ /* 0x000fe20000000800 */
[----:B------:R-:W-:Y:S01]  /*60d0*/  ULDC UR7, c[0x0][0x630] ;  /* 0x00018c0000077ab9 */ /* 0x000fe20000000800 */
[----:B------:R-:W-:Y:S01]  /*60e0*/  ISETP.NE.AND.EX P1, PT, RZ, UR5, PT, P1 ;  /* 0x00000005ff007c0c */ /* 0x000fe2000bf25310 */
[----:B------:R-:W-:Y:S01]  /*60f0*/  IMAD.MOV.U32 R4, RZ, RZ, R16 ;  /* 0x000000ffff047224 */ /* 0x000fe200078e0010 */
[----:B0-----:R-:W-:-:S05]  /*6100*/  I2FP.F32.U32 R5, R12 ;  /* 0x0000000c00057245 */ /* 0x001fca0000201000 */
[----:B------:R-:W-:Y:S01]  /*6110*/  FMUL R14, R5, UR6 ;  /* 0x00000006050e7c20 */ /* 0x000fe20008400000 */
[----:B------:R-:W-:-:S05]  /*6120*/  IMAD.MOV.U32 R5, RZ, RZ, R17 ;  /* 0x000000ffff057224 */ /* 0x000fca00078e0011 */
[----:B--2---:R-:W-:Y:S05]  /*6130*/  @!P1 BRA `(.L_x_142) ;  /* 0x0000000000289947 */ /* 0x004fea0003800000 */
[----:B------:R-:W-:Y:S02]  /*6140*/  ULDC UR6, c[0x0][0x634] ;  /* 0x00018d0000067ab9 */ /* 0x000fe40000000800 */
[----:B------:R-:W-:-:S05]  /*6150*/  IADD3 R5, P1, R16, UR6, RZ ;  /* 0x0000000610057c10 */ /* 0x000fca000ff3e0ff */
[----:B------:R-:W-:-:S04]  /*6160*/  IMAD.X R15, RZ, RZ, R17, P1 ;  /* 0x000000ffff0f7224 */ /* 0x000fc800008e0611 */
[----:B------:R-:W-:-:S04]  /*6170*/  IMAD.WIDE.U32 R6, R15, UR4, RZ ;  /* 0x000000040f067c25 */ /* 0x000fc8000f8e00ff */
[----:B------:R-:W-:-:S04]  /*6180*/  IMAD.WIDE.U32 R6, P1, R5, UR5, R6 ;  /* 0x0000000505067c25 */ /* 0x000fc8000f820006 */
[----:B------:R-:W-:-:S04]  /*6190*/  IMAD.WIDE.U32 R4, R5, UR4, RZ ;  /* 0x0000000405047c25 */ /* 0x000fc8000f8e00ff */
[----:B------:R-:W-:Y:S01]  /*61a0*/  IMAD.MOV.U32 R4, RZ, RZ, R7 ;  /* 0x000000ffff047224 */ /* 0x000fe200078e0007 */
[----:B------:R-:W-:Y:S01]  /*61b0*/  IADD3 RZ, P3, R5, R6, RZ ;  /* 0x0000000605ff7210 */ /* 0x000fe20007f7e0ff */
[----:B------:R-:W-:-:S04]  /*61c0*/  IMAD.X R5, RZ, RZ, RZ, P1 ;  /* 0x000000ffff057224 */ /* 0x000fc800008e06ff */
[----:B------:R-:W-:-:S08]  /*61d0*/  IMAD.WIDE.U32.X R4, R15, UR5, R4, P3 ;  /* 0x000000050f047c25 */ /* 0x000fd000098e0404 */
.L_x_142:
[--C-:B------:R-:W-:Y:S01]  /*61e0*/  SHF.R.U64 R19, R4, UR7, R5.reuse ;  /* 0x0000000704137c19 */ /* 0x100fe20008001205 */
[----:B------:R-:W0:Y:S01]  /*61f0*/  F2I.U32.TRUNC.NTZ R14, R14 ;  /* 0x0000000e000e7305 */ /* 0x000e22000020f000 */
[----:B------:R-:W-:Y:S01]  /*6200*/  SHF.R.U32.HI R4, RZ, UR7, R5 ;  /* 0x00000007ff047c19 */ /* 0x000fe20008011605 */
[----:B------:R-:W-:Y:S01]  /*6210*/  ULDC.64 UR4, c[0x0][0x620] ;  /* 0x0001880000047ab9 */ /* 0x000fe20000000a00 */
[----:B------:R-:W-:Y:S01]  /*6220*/  IADD3 R7, P1, RZ, -R19, RZ ;  /* 0x80000013ff077210 */ /* 0x000fe20007f3e0ff */
[----:B------:R-:W-:Y:S01]  /*6230*/  ULDC.64 UR6, c[0x0][0x640] ;  /* 0x0001900000067ab9 */ /* 0x000fe20000000a00 */
[----:B------:R-:W2:Y:S03]  /*6240*/  LDC R18, c[0x0][0x148] ;  /* 0x00005200ff127b82 */ /* 0x000ea60000000800 */
[----:B------:R-:W-:Y:S01]  /*6250*/  IMAD.X R4, RZ, RZ, ~R4, P1 ;  /* 0x000000ffff047224 */ /* 0x000fe200008e0e04 */
[----:B------:R-:W-:-:S03]  /*6260*/  ISETP.NE.U32.AND P1, PT, RZ, UR6, PT ;  /* 0x00000006ff007c0c */ /* 0x000fc6000bf25070 */
[----:B------:R-:W-:Y:S01]  /*6270*/  IMAD R6, R4, UR4, RZ ;  /* 0x0000000404067c24 */ /* 0x000fe2000f8e02ff */
[----:B------:R-:W-:Y:S01]  /*6280*/  ISETP.NE.AND.EX P1, PT, RZ, UR7, PT, P1 ;  /* 0x00000007ff007c0c */ /* 0x000fe2000bf25310 */
[----:B------:R-:W-:Y:S01]  /*6290*/  IMAD.WIDE.U32 R4, R7, UR4, R16 ;  /* 0x0000000407047c25 */ /* 0x000fe2000f8e0010 */
[----:B------:R-:W-:-:S03]  /*62a0*/  ULDC UR4, c[0x0][0x618] ;  /* 0x0001860000047ab9 */ /* 0x000fc60000000800 */
[----:B------:R-:W-:Y:S01]  /*62b0*/  IMAD R7, R7, UR5, R6 ;  /* 0x0000000507077c24 */ /* 0x000fe2000f8e0206 */
[----:B------:R-:W-:Y:S01]  /*62c0*/  ULDC UR5, c[0x0][0x154] ;  /* 0x0000550000057ab9 */ /* 0x000fe20000000800 */
[----:B0-----:R-:W-:Y:S02]  /*62d0*/  IMAD.MOV R6, RZ, RZ, -R14 ;  /* 0x000000ffff067224 */ /* 0x001fe400078e0a0e */
[----:B------:R-:W-:Y:S02]  /*62e0*/  IMAD.IADD R5, R5, 0x1, R7 ;  /* 0x0000000105057824 */ /* 0x000fe400078e0207 */
[----:B-1----:R-:W-:Y:S01]  /*62f0*/  IMAD R12, R13, R6, R12 ;  /* 0x000000060d0c7224 */ /* 0x002fe200078e020c */
[----:B------:R-:W-:Y:S02]  /*6300*/  I2FP.F32.U32 R6, R11 ;  /* 0x0000000b00067245 */ /* 0x000fe40000201000 */
[--C-:B------:R-:W-:Y:S02]  /*6310*/  SHF.R.U64 R13, R4, UR4, R5.reuse ;  /* 0x00000004040d7c19 */ /* 0x100fe40008001205 */
[----:B------:R-:W-:Y:S01]  /*6320*/  SHF.R.U32.HI R4, RZ, UR4, R5 ;  /* 0x00000004ff047c19 */ /* 0x000fe20008011605 */
[----:B------:R-:W-:Y:S01]  /*6330*/  FMUL R6, R6, UR5 ;  /* 0x0000000506067c20 */ /* 0x000fe20008400000 */
[----:B------:R-:W-:-:S02]  /*6340*/  ULDC UR4, c[0x0][0x608] ;  /* 0x0001820000047ab9 */ /* 0x000fc40000000800 */
[--C-:B------:R-:W-:Y:S01]  /*6350*/  SHF.R.U64 R15, R13, UR4, R4.reuse ;  /* 0x000000040d0f7c19 */ /* 0x100fe20008001204 */
[----:B------:R0:W1:Y:S01]  /*6360*/  F2I.U32.TRUNC.NTZ R20, R6 ;  /* 0x0000000600147305 */ /* 0x000062000020f000 */
[----:B------:R-:W-:Y:S01]  /*6370*/  SHF.R.U32.HI R4, RZ, UR4, R4 ;  /* 0x00000004ff047c19 */ /* 0x000fe20008011604 */
[----:B------:R-:W-:-:S03]  /*6380*/  ULDC UR4, c[0x0][0x658] ;  /* 0x0001960000047ab9 */ /* 0x000fc60000000800 */
[--C-:B------:R-:W-:Y:S02]  /*6390*/  SHF.R.U64 R14, R15, UR4, R4.reuse ;  /* 0x000000040f0e7c19 */ /* 0x100fe40008001204 */
[----:B------:R-:W-:-:S03]  /*63a0*/  SHF.R.U32.HI R21, RZ, UR4, R4 ;  /* 0x00000004ff157c19 */ /* 0x000fc60008011604 */
[----:B------:R-:W-:Y:S02]  /*63b0*/  IMAD.MOV.U32 R4, RZ, RZ, R14 ;  /* 0x000000ffff047224 */ /* 0x000fe400078e000e */
[----:B------:R-:W-:Y:S01]  /*63c0*/  IMAD.MOV.U32 R5, RZ, RZ, R21 ;  /* 0x000000ffff057224 */ /* 0x000fe200078e0015 */
[----:B0-----:R-:W-:Y:S06]  /*63d0*/  @!P1 BRA `(.L_x_143) ;  /* 0x0000000000289947 */ /* 0x001fec0003800000 */
        /* <DEDUP_REMOVED lines=10> */
.L_x_143:
[----:B------:R-:W-:Y:S01]  /*6480*/  ISETP.NE.AND P1, PT, R2, 0x1, PT ;  /* 0x000000010200780c */ /* 0x000fe20003f25270 */
[----:B------:R-:W-:Y:S01]  /*6490*/  ULDC UR4, c[0x0][0x648] ;  /* 0x0001920000047ab9 */ /* 0x000fe20000000800 */
[----:B------:R-:W-:Y:S01]  /*64a0*/  LOP3.LUT R15, R15, UR16, RZ, 0xc0, !PT ;  /* 0x000000100f0f7c12 */ /* 0x000fe2000f8ec0ff */
[----:B-1----:R-:W-:Y:S01]  /*64b0*/  IMAD.MOV R20, RZ, RZ, -R20 ;  /* 0x000000ffff147224 */ /* 0x002fe200078e0a14 */
[----:B------:R-:W-:Y:S01]  /*64c0*/  SHF.R.U64 R4, R4, UR4, R5 ;  /* 0x0000000404047c19 */ /* 0x000fe20008001205 */
[----:B------:R-:W-:Y:S01]  /*64d0*/  ULDC UR4, c[0x0][0x638] ;  /* 0x00018e0000047ab9 */ /* 0x000fe20000000800 */
[----:B------:R-:W-:Y:S01]  /*64e0*/  LOP3.LUT R13, R13, UR15, RZ, 0xc0, !PT ;  /* 0x0000000f0d0d7c12 */ /* 0x000fe2000f8ec0ff */
[----:B------:R-:W-:Y:S02]  /*64f0*/  ULDC UR5, c[0x0][0x610] ;  /* 0x0001840000057ab9 */ /* 0x000fe40000000800 */
[----:B------:R-:W-:Y:S02]  /*6500*/  IMAD.MOV R5, RZ, RZ, -R4 ;  /* 0x000000ffff057224 */ /* 0x000fe400078e0a04 */
[----:B------:R-:W-:-:S02]  /*6510*/  IMAD R15, R4, UR17, R15 ;  /* 0x00000011040f7c24 */ /* 0x000fc4000f8e020f */
[----:B--2---:R-:W-:Y:S02]  /*6520*/  @P1 IMAD R12, R18, R20, R11 ;  /* 0x00000014120c1224 */ /* 0x004fe400078e020b */
[----:B------:R-:W-:Y:S01]  /*6530*/  IMAD R14, R5, UR4, R14 ;  /* 0x00000004050e7c24 */ /* 0x000fe2000f8e020e */
[----:B------:R-:W-:Y:S01]  /*6540*/  ULDC UR4, c[0x0][0x600] ;  /* 0x0001800000047ab9 */ /* 0x000fe20000000800 */
[----:B------:R-:W-:Y:S02]  /*6550*/  IMAD R12, R15, UR5, R12 ;  /* 0x000000050f0c7c24 */ /* 0x000fe4000f8e020c */
[----:B------:R-:W-:Y:S02]  /*6560*/  IMAD R5, R14, UR4, R13 ;  /* 0x000000040e057c24 */ /* 0x000fe4000f8e020d */
[----:B------:R-:W-:-:S03]  /*6570*/  IMAD.MOV.U32 R4, RZ, RZ, 0x1 ;  /* 0x00000001ff047424 */ /* 0x000fc600078e00ff */
[----:B------:R-:W-:Y:S02]  /*6580*/  SEL R18, R5, R12, !P1 ;  /* 0x0000000c05127207 */ /* 0x000fe40004800000 */
[----:B------:R-:W-:-:S07]  /*6590*/  SEL R22, R12, R5, !P1 ;  /* 0x000000050c167207 */ /* 0x000fce0004800000 */
.L_x_141:
[----:B------:R-:W-:Y:S05]  /*65a0*/  BSYNC B1 ;  /* 0x0000000000017941 */ /* 0x000fea0003800000 */
.L_x_140:
[----:B------:R-:W-:-:S13]  /*65b0*/  LOP3.LUT P1, RZ, R4, 0xff, RZ, 0xc0, !PT ;  /* 0x000000ff04ff7812 */ /* 0x000fda000782c0ff */
[----:B------:R-:W-:Y:S05]  /*65c0*/  @P1 BRA `(.L_x_144) ;  /* 0xfffffff400401947 */ /* 0x000fea000383ffff */
[----:B------:R-:W-:Y:S05]  /*65d0*/  BSYNC B0 ;  /* 0x0000000000007941 */ /* 0x000fea0003800000 */
.L_x_132:
[----:B------:R-:W-:-:S03]  /*65e0*/  UMOV UR4, 0xffffffff ;  /* 0xffffffff00047882 */ /* 0x000fc60000000000 */
[----:B------:R-:W-:Y:S05]  /*65f0*/  BRA.DIV UR4, `(.L_x_145) ;  /* 0x0000000a04447947 */ /* 0x000fea000b800000 */
[----:B------:R-:W-:-:S13]  /*6600*/  ELECT P6, URZ, PT ;  /* 0x00000000003f782f */ /* 0x000fda00038c0000 */
.L_x_168:
[----:B------:R-:W-:Y:S04]  /*6610*/  BSSY B0, `(.L_x_146) ;  /* 0x000006a000007945 */ /* 0x000fe80003800000 */
[----:B------:R-:W-:Y:S05]  /*6620*/  @!P6 BRA `(.L_x_147) ;  /* 0x0000000400a0e947 */ /* 0x000fea0003800000 */
[----:B------:R-:W-:-:S04]  /*6630*/  LOP3.LUT R23, R23, 0x2, RZ, 0xfc, !PT ;  /* 0x0000000217177812 */ /* 0x000fc800078efcff */
[----:B------:R-:W-:-:S13]  /*6640*/  ISETP.NE.AND P0, PT, R23, 0x3, PT ;  /* 0x000000031700780c */ /* 0x000fda0003f05270 */
[----:B------:R-:W-:Y:S05]  /*6650*/  @!P0 BRA `(.L_x_148) ;  /* 0x0000000000048947 */ /* 0x000fea0003800000 */
[----:B------:R-:W-:Y:S01]  /*6660*/  BPT.TRAP 0x1 ;  /* 0x000000040000795c */ /* 0x000fe20000300000 */
.L_x_148:
[----:B------:R-:W0:Y:S01]  /*6670*/  S2R R5, SR_CgaCtaId ;  /* 0x0000000000057919 */ /* 0x000e220000008800 */
[----:B------:R-:W-:Y:S02]  /*6680*/  MOV R0, 0x400 ;  /* 0x0000040000007802 */ /* 0x000fe40000000f00 */
[----:B------:R-:W-:Y:S02]  /*6690*/  SHF.L.U32 R2, R3, 0x1f, RZ ;  /* 0x0000001f03027819 */ /* 0x000fe400000006ff */
[----:B0-----:R-:W-:-:S05]  /*66a0*/  LEA R5, R5, R0, 0x18 ;  /* 0x0000000005057211 */ /* 0x001fca00078ec0ff */
[----:B------:R-:W-:-:S04]  /*66b0*/  VIADD R5, R5, 0x58 ;  /* 0x0000005805057836 */ /* 0x000fc80000000000 */
[C---:B------:R-:W-:Y:S02]  /*66c0*/  IMAD R7, R8.reuse, 0x8, R5 ;  /* 0x0000000808077824 */ /* 0x040fe400078e0205 */
[----:B------:R-:W-:Y:S02]  /*66d0*/  VIADD R8, R8, 0x1 ;  /* 0x0000000108087836 */ /* 0x000fe40000000000 */
[----:B------:R-:W0:Y:S03]  /*66e0*/  SYNCS.PHASECHK.TRANS64.TRYWAIT P0, [R7+URZ], R2 ;  /* 0x00000002070075a7 */ /* 0x000e26000800017f */
[----:B------:R-:W-:-:S04]  /*66f0*/  ISETP.NE.AND P1, PT, R8, 0xb, PT ;  /* 0x0000000b0800780c */ /* 0x000fc80003f25270 */
[----:B------:R-:W-:Y:S02]  /*6700*/  SEL R0, RZ, 0x1, P1 ;  /* 0x00000001ff007807 */ /* 0x000fe40000800000 */
[----:B------:R-:W-:Y:S02]  /*6710*/  SEL R8, R8, RZ, P1 ;  /* 0x000000ff08087207 */ /* 0x000fe40000800000 */
[----:B------:R-:W-:-:S03]  /*6720*/  LOP3.LUT R9, R3, R0, RZ, 0x3c, !PT ;  /* 0x0000000003097212 */ /* 0x000fc600078e3cff */
[----:B------:R-:W-:Y:S01]  /*6730*/  IMAD R6, R8, 0x8, R5 ;  /* 0x0000000808067824 */ /* 0x000fe200078e0205 */
[----:B------:R-:W-:Y:S01]  /*6740*/  SHF.L.U32 R3, R9, 0x1f, RZ ;  /* 0x0000001f09037819 */ /* 0x000fe200000006ff */
[----:B0-----:R-:W-:Y:S06]  /*6750*/  @!P0 BRA `(.L_x_149) ;  /* 0x00000008000c8947 */ /* 0x001fec0003800000 */
.L_x_169:
[----:B------:R-:W1:Y:S01]  /*6760*/  SYNCS.PHASECHK.TRANS64.TRYWAIT P0, [R6+URZ], R3 ;  /* 0x00000003060075a7 */ /* 0x000e62000800017f */
[----:B------:R-:W-:-:S05]  /*6770*/  VIADD R0, R8, 0x1 ;  /* 0x0000000108007836 */ /* 0x000fca0000000000 */
[----:B------:R-:W-:-:S04]  /*6780*/  ISETP.NE.AND P1, PT, R0, 0xb, PT ;  /* 0x0000000b0000780c */ /* 0x000fc80003f25270 */
[----:B0-----:R-:W-:Y:S02]  /*6790*/  SEL R2, RZ, 0x1, P1 ;  /* 0x00000001ff027807 */ /* 0x001fe40000800000 */
[----:B------:R-:W-:Y:S02]  /*67a0*/  SEL R0, R0, RZ, P1 ;  /* 0x000000ff00007207 */ /* 0x000fe40000800000 */
[----:B------:R-:W-:-:S03]  /*67b0*/  LOP3.LUT R9, R9, R2, RZ, 0x3c, !PT ;  /* 0x0000000209097212 */ /* 0x000fc600078e3cff */
[----:B------:R-:W-:Y:S01]  /*67c0*/  IMAD R7, R0, 0x8, R5 ;  /* 0x0000000800077824 */ /* 0x000fe200078e0205 */
[----:B------:R-:W-:Y:S01]  /*67d0*/  SHF.L.U32 R4, R9, 0x1f, RZ ;  /* 0x0000001f09047819 */ /* 0x000fe200000006ff */
[----:B-1----:R-:W-:Y:S06]  /*67e0*/  @!P0 BRA `(.L_x_150) ;  /* 0x0000000400fc8947 */ /* 0x002fec0003800000 */
.L_x_170:
[----:B------:R-:W1:Y:S01]  /*67f0*/  SYNCS.PHASECHK.TRANS64.TRYWAIT P0, [R7+URZ], R4 ;  /* 0x00000004070075a7 */ /* 0x000e62000800017f */
[----:B------:R-:W-:-:S05]  /*6800*/  VIADD R0, R0, 0x1 ;  /* 0x0000000100007836 */ /* 0x000fca0000000000 */
[----:B------:R-:W-:-:S04]  /*6810*/  ISETP.NE.AND P1, PT, R0, 0xb, PT ;  /* 0x0000000b0000780c */ /* 0x000fc80003f25270 */
[----:B------:R-:W-:Y:S02]  /*6820*/  SEL R2, RZ, 0x1, P1 ;  /* 0x00000001ff027807 */ /* 0x000fe40000800000 */
[----:B------:R-:W-:Y:S02]  /*6830*/  SEL R0, R0, RZ, P1 ;  /* 0x000000ff00007207 */ /* 0x000fe40000800000 */
[----:B------:R-:W-:-:S03]  /*6840*/  LOP3.LUT R9, R9, R2, RZ, 0x3c, !PT ;  /* 0x0000000209097212 */ /* 0x000fc600078e3cff */
[----:B0-----:R-:W-:Y:S01]  /*6850*/  IMAD R6, R0, 0x8, R5 ;  /* 0x0000000800067824 */ /* 0x001fe200078e0205 */
[----:B------:R-:W-:Y:S01]  /*6860*/  SHF.L.U32 R3, R9, 0x1f, RZ ;  /* 0x0000001f09037819 */ /* 0x000fe200000006ff */
[----:B-1----:R-:W-:Y:S06]  /*6870*/  @!P0 BRA `(.L_x_151) ;  /* 0x0000000400ec8947 */ /* 0x002fec0003800000 */
.L_x_171:
        /* <DEDUP_REMOVED lines=9> */
.L_x_172:
        /* <DEDUP_REMOVED lines=9> */
.L_x_173:
        /* <DEDUP_REMOVED lines=9> */
.L_x_174:
        /* <DEDUP_REMOVED lines=9> */
.L_x_175:
        /* <DEDUP_REMOVED lines=9> */
.L_x_176:
        /* <DEDUP_REMOVED lines=9> */
.L_x_177:
[----:B------:R-:W1:Y:S01]  /*6be0*/  SYNCS.PHASECHK.TRANS64.TRYWAIT P0, [R6+URZ], R3 ;  /* 0x00000003060075a7 */ /* 0x000e62000800017f */
[----:B------:R-:W-:-:S05]  /*6bf0*/  VIADD R0, R0, 0x1 ;  /* 0x0000000100007836 */ /* 0x000fca0000000000 */
[----:B------:R-:W-:-:S04]  /*6c00*/  ISETP.NE.AND P1, PT, R0, 0xb, PT ;  /* 0x0000000b0000780c */ /* 0x000fc80003f25270 */
[----:B------:R-:W-:Y:S02]  /*6c10*/  SEL R2, RZ, 0x1, P1 ;  /* 0x00000001ff027807 */ /* 0x000fe40000800000 */
[----:B------:R-:W-:Y:S02]  /*6c20*/  SEL R0, R0, RZ, P1 ;  /* 0x000000ff00007207 */ /* 0x000fe40000800000 */
[----:B------:R-:W-:Y:S01]  /*6c30*/  LOP3.LUT R2, R9, R2, RZ, 0x3c, !PT ;  /* 0x0000000209027212 */ /* 0x000fe200078e3cff */
[----:B-1----:R-:W-:Y:S06]  /*6c40*/  @!P0 BRA `(.L_x_158) ;  /* 0x0000000400848947 */ /* 0x002fec0003800000 */
.L_x_178:
[----:B------:R-:W-:Y:S01]  /*6c50*/  IMAD R5, R0, 0x8, R5 ;  /* 0x0000000800057824 */ /* 0x000fe200078e0205 */
[----:B------:R-:W-:-:S07]  /*6c60*/  SHF.L.U32 R0, R2, 0x1f, RZ ;  /* 0x0000001f02007819 */ /* 0x000fce00000006ff */
.L_x_159:
[----:B--2---:R2:W3:Y:S02]  /*6c70*/  SYNCS.PHASECHK.TRANS64.TRYWAIT P0, [R5+URZ], R0 ;  /* 0x00000000050075a7 */ /* 0x0044e4000800017f */
[----:B---3--:R-:W-:Y:S05]  /*6c80*/  @!P0 NANOSLEEP.SYNCS 0x989680 ;  /* 0x009896800000895d */ /* 0x008fea0003900000 */
[----:B------:R-:W3:Y:S02]  /*6c90*/  @!P0 SYNCS.PHASECHK.TRANS64 P0, [R5+URZ], R0 ;  /* 0x00000000050085a7 */ /* 0x000ee4000800007f */
[----:B---3--:R-:W-:Y:S05]  /*6ca0*/  @!P0 BRA `(.L_x_159) ;  /* 0xfffffffc00f08947 */ /* 0x008fea000383ffff */
.L_x_147:
[----:B------:R-:W-:Y:S05]  /*6cb0*/  BSYNC B0 ;  /* 0x0000000000007941 */ /* 0x000fea0003800000 */
.L_x_146:
[----:B------:R-:W-:Y:S05]  /*6cc0*/  EXIT ;  /* 0x000000000000794d */ /* 0x000fea0003800000 */
.L_x_16:
[----:B0-----:R-:W-:-:S04]  /*6cd0*/  IMAD.U32 R3, RZ, RZ, UR43 ;  /* 0x0000002bff037e24 */ /* 0x001fc8000f8e00ff */
[----:B------:R0:W1:Y:S03]  /*6ce0*/  SYNCS.PHASECHK.TRANS64.TRYWAIT P0, [R3+URZ+-0x8], R0 ;  /* 0xfffff800030075a7 */ /* 0x000066000800017f */
[----:B-1----:R-:W-:Y:S05]  /*6cf0*/  @!P0 NANOSLEEP.SYNCS 0x989680 ;  /* 0x009896800000895d */ /* 0x002fea0003900000 */
[----:B------:R-:W1:Y:S02]  /*6d00*/  @!P0 SYNCS.PHASECHK.TRANS64 P0, [R3+URZ+-0x8], R0 ;  /* 0xfffff800030085a7 */ /* 0x000e64000800007f */
[----:B-1----:R-:W-:Y:S05]  /*6d10*/  @!P0 BRA `(.L_x_16) ;  /* 0xfffffffc00ec8947 */ /* 0x002fea000383ffff */
[----:B------:R-:W-:Y:S05]  /*6d20*/  BRA `(.L_x_160) ;  /* 0xffffffa8006c7947 */ /* 0x000fea000383ffff */
.L_x_21:
[----:B-1----:R1:W2:Y:S02]  /*6d30*/  SYNCS.PHASECHK.TRANS64.TRYWAIT P1, [R3+URZ], R0 ;  /* 0x00000000030075a7 */ /* 0x0022a4000802017f */
[----:B--2---:R-:W-:Y:S05]  /*6d40*/  @!P1 NANOSLEEP.SYNCS 0x989680 ;  /* 0x009896800000995d */ /* 0x004fea0003900000 */
[----:B------:R-:W2:Y:S02]  /*6d50*/  @!P1 SYNCS.PHASECHK.TRANS64 P1, [R3+URZ], R0 ;  /* 0x00000000030095a7 */ /* 0x000ea4000802007f */
[----:B--2---:R-:W-:Y:S05]  /*6d60*/  @!P1 BRA `(.L_x_21) ;  /* 0xfffffffc00f09947 */ /* 0x004fea000383ffff */
[----:B------:R-:W-:Y:S05]  /*6d70*/  BRA `(.L_x_20) ;  /* 0xffffffa800d87947 */ /* 0x000fea000383ffff */
.L_x_26:
[----:B-1----:R-:W-:-:S04]  /*6d80*/  IMAD.U32 R4, RZ, RZ, UR4 ;  /* 0x00000004ff047e24 */ /* 0x002fc8000f8e00ff */
[----:B------:R1:W2:Y:S03]  /*6d90*/  SYNCS.PHASECHK.TRANS64.TRYWAIT P1, [R4+URZ], R3 ;  /* 0x00000003040075a7 */ /* 0x0002a6000802017f */
[----:B--2---:R-:W-:Y:S05]  /*6da0*/  @!P1 NANOSLEEP.SYNCS 0x989680 ;  /* 0x009896800000995d */ /* 0x004fea0003900000 */
[----:B------:R-:W2:Y:S02]  /*6db0*/  @!P1 SYNCS.PHASECHK.TRANS64 P1, [R4+URZ], R3 ;  /* 0x00000003040095a7 */ /* 0x000ea4000802007f */
[----:B--2---:R-:W-:Y:S05]  /*6dc0*/  @!P1 BRA `(.L_x_26) ;  /* 0xfffffffc00ec9947 */ /* 0x004fea000383ffff */
[----:B------:R-:W-:Y:S05]  /*6dd0*/  BRA `(.L_x_25) ;  /* 0xffffffac00907947 */ /* 0x000fea000383ffff */
.L_x_32:
[----:B0-----:R-:W-:-:S04]  /*6de0*/  IMAD.U32 R3, RZ, RZ, UR43 ;  /* 0x0000002bff037e24 */ /* 0x001fc8000f8e00ff */
[----:B------:R0:W1:Y:S03]  /*6df0*/  SYNCS.PHASECHK.TRANS64.TRYWAIT P0, [R3+URZ+0x8], R0 ;  /* 0x00000800030075a7 */ /* 0x000066000800017f */
[----:B-1----:R-:W-:Y:S05]  /*6e00*/  @!P0 NANOSLEEP.SYNCS 0x989680 ;  /* 0x009896800000895d */ /* 0x002fea0003900000 */
[----:B------:R-:W1:Y:S02]  /*6e10*/  @!P0 SYNCS.PHASECHK.TRANS64 P0, [R3+URZ+0x8], R0 ;  /* 0x00000800030085a7 */ /* 0x000e64000800007f */
[----:B-1----:R-:W-:Y:S05]  /*6e20*/  @!P0 BRA `(.L_x_32) ;  /* 0xfffffffc00ec8947 */ /* 0x002fea000383ffff */
[----:B------:R-:W-:Y:S05]  /*6e30*/  BRA `(.L_x_161) ;  /* 0xffffffb000bc7947 */ /* 0x000fea000383ffff */
.L_x_133:
[----:B------:R-:W-:Y:S01]  /*6e40*/  BSSY B1, `(.L_x_162) ;  /* 0x0000006000017945 */ /* 0x000fe20003800000 */
[----:B------:R-:W-:-:S07]  /*6e50*/  IMAD.MOV.U32 R15, RZ, RZ, -0x1 ;  /* 0xffffffffff0f7424 */ /* 0x000fce00078e00ff */
[----:B-----5:R-:W-:Y:S05]  /*6e60*/  WARPSYNC.COLLECTIVE R15, `(.L_x_163) ;  /* 0x000000000f0c7348 */ /* 0x020fea0003c00000 */
[----:B------:R-:W-:Y:S02]  /*6e70*/  ELECT P6, UR62, PT ;  /* 0x00000000003e782f */ /* 0x000fe400038c0000 */
[----:B------:R-:W-:Y:S01]  /*6e80*/  MOV R14, UR62 ;  /* 0x0000003e000e7c02 */ /* 0x000fe20008000f00 */
[----:B-----5:R-:W-:Y:S10]  /*6e90*/  ENDCOLLECTIVE ;  /* 0x000000000000791b */ /* 0x020ff40003800000 */
.L_x_163:
[----:B------:R-:W-:Y:S05]  /*6ea0*/  BSYNC B1 ;  /* 0x0000000000017941 */ /* 0x000fea0003800000 */
.L_x_162:
[----:B------:R-:W-:Y:S05]  /*6eb0*/  BRA `(.L_x_164) ;  /* 0xffffffec00107947 */ /* 0x000fea000383ffff */
.L_x_136:
[----:B-1----:R1:W2:Y:S02]  /*6ec0*/  SYNCS.PHASECHK.TRANS64.TRYWAIT P1, [R11+URZ+0x58], R6 ;  /* 0x000058060b0075a7 */ /* 0x0022a4000802017f */
[----:B--2---:R-:W-:Y:S05]  /*6ed0*/  @!P1 NANOSLEEP.SYNCS 0x989680 ;  /* 0x009896800000995d */ /* 0x004fea0003900000 */
[----:B------:R-:W2:Y:S02]  /*6ee0*/  @!P1 SYNCS.PHASECHK.TRANS64 P1, [R11+URZ+0x58], R6 ;  /* 0x000058060b0095a7 */ /* 0x000ea4000802007f */
[----:B--2---:R-:W-:Y:S05]  /*6ef0*/  @!P1 BRA `(.L_x_136) ;  /* 0xfffffffc00f09947 */ /* 0x004fea000383ffff */
[----:B------:R-:W-:Y:S05]  /*6f00*/  BRA `(.L_x_165) ;  /* 0xffffffec00447947 */ /* 0x000fea000383ffff */
.L_x_145:
[----:B------:R-:W-:Y:S01]  /*6f10*/  BSSY B0, `(.L_x_166) ;  /* 0x0000006000007945 */ /* 0x000fe20003800000 */
[----:B------:R-:W-:-:S07]  /*6f20*/  IMAD.MOV.U32 R15, RZ, RZ, -0x1 ;  /* 0xffffffffff0f7424 */ /* 0x000fce00078e00ff */
[----:B-----5:R-:W-:Y:S05]  /*6f30*/  WARPSYNC.COLLECTIVE R15, `(.L_x_167) ;  /* 0x000000000f0c7348 */ /* 0x020fea0003c00000 */
[----:B------:R-:W-:Y:S02]  /*6f40*/  ELECT P6, UR62, PT ;  /* 0x00000000003e782f */ /* 0x000fe400038c0000 */
[----:B------:R-:W-:Y:S01]  /*6f50*/  MOV R14, UR62 ;  /* 0x0000003e000e7c02 */ /* 0x000fe20008000f00 */
[----:B-----5:R-:W-:Y:S10]  /*6f60*/  ENDCOLLECTIVE ;  /* 0x000000000000791b */ /* 0x020ff40003800000 */
.L_x_167:
[----:B------:R-:W-:Y:S05]  /*6f70*/  BSYNC B0 ;  /* 0x0000000000007941 */ /* 0x000fea0003800000 */
.L_x_166:
[----:B------:R-:W-:Y:S05]  /*6f80*/  BRA `(.L_x_168) ;  /* 0xfffffff400a07947 */ /* 0x000fea000383ffff */
.L_x_149:
[----:B0-----:R0:W1:Y:S02]  /*6f90*/  SYNCS.PHASECHK.TRANS64.TRYWAIT P0, [R7+URZ], R2 ;  /* 0x00000002070075a7 */ /* 0x001064000800017f */
[----:B-1----:R-:W-:Y:S05]  /*6fa0*/  @!P0 NANOSLEEP.SYNCS 0x989680 ;  /* 0x009896800000895d */ /* 0x002fea0003900000 */
[----:B------:R-:W1:Y:S02]  /*6fb0*/  @!P0 SYNCS.PHASECHK.TRANS64 P0, [R7+URZ], R2 ;  /* 0x00000002070085a7 */ /* 0x000e64000800007f */
[----:B-1----:R-:W-:Y:S05]  /*6fc0*/  @!P0 BRA `(.L_x_149) ;  /* 0xfffffffc00f08947 */ /* 0x002fea000383ffff */
[----:B------:R-:W-:Y:S05]  /*6fd0*/  BRA `(.L_x_169) ;  /* 0xfffffff400e07947 */ /* 0x000fea000383ffff */
.L_x_150:
[----:B0-----:R0:W1:Y:S02]  /*6fe0*/  SYNCS.PHASECHK.TRANS64.TRYWAIT P0, [R6+URZ], R3 ;  /* 0x00000003060075a7 */ /* 0x001064000800017f */
[----:B-1----:R-:W-:Y:S05]  /*6ff0*/  @!P0 NANOSLEEP.SYNCS 0x989680 ;  /* 0x009896800000895d */ /* 0x002fea0003900000 */
[----:B------:R-:W1:Y:S02]  /*7000*/  @!P0 SYNCS.PHASECHK.TRANS64 P0, [R6+URZ], R3 ;  /* 0x00000003060085a7 */ /* 0x000e64000800007f */
[----:B-1----:R-:W-:Y:S05]  /*7010*/  @!P0 BRA `(.L_x_150) ;  /* 0xfffffffc00f08947 */ /* 0x002fea000383ffff */
[----:B------:R-:W-:Y:S05]  /*7020*/  BRA `(.L_x_170) ;  /* 0xfffffff400f07947 */ /* 0x000fea000383ffff */
.L_x_151:
[----:B0-----:R0:W1:Y:S02]  /*7030*/  SYNCS.PHASECHK.TRANS64.TRYWAIT P0, [R7+URZ], R4 ;  /* 0x00000004070075a7 */ /* 0x001064000800017f */
[----:B-1----:R-:W-:Y:S05]  /*7040*/  @!P0 NANOSLEEP.SYNCS 0x989680 ;  /* 0x009896800000895d */ /* 0x002fea0003900000 */
[----:B------:R-:W1:Y:S02]  /*7050*/  @!P0 SYNCS.PHASECHK.TRANS64 P0, [R7+URZ], R4 ;  /* 0x00000004070085a7 */ /* 0x000e64000800007f */
[----:B-1----:R-:W-:Y:S05]  /*7060*/  @!P0 BRA `(.L_x_151) ;  /* 0xfffffffc00f08947 */ /* 0x002fea000383ffff */
[----:B------:R-:W-:Y:S05]  /*7070*/  BRA `(.L_x_171) ;  /* 0xfffffff800007947 */ /* 0x000fea000383ffff */
.L_x_152:
[----:B0-----:R0:W1:Y:S02]  /*7080*/  SYNCS.PHASECHK.TRANS64.TRYWAIT P0, [R6+URZ], R3 ;  /* 0x00000003060075a7 */ /* 0x001064000800017f */
[----:B-1----:R-:W-:Y:S05]  /*7090*/  @!P0 NANOSLEEP.SYNCS 0x989680 ;  /* 0x009896800000895d */ /* 0x002fea0003900000 */
[----:B------:R-:W1:Y:S02]  /*70a0*/  @!P0 SYNCS.PHASECHK.TRANS64 P0, [R6+URZ], R3 ;  /* 0x00000003060085a7 */ /* 0x000e64000800007f */
[----:B-1----:R-:W-:Y:S05]  /*70b0*/  @!P0 BRA `(.L_x_152) ;  /* 0xfffffffc00f08947 */ /* 0x002fea000383ffff */
[----:B------:R-:W-:Y:S05]  /*70c0*/  BRA `(.L_x_172) ;  /* 0xfffffff800107947 */ /* 0x000fea000383ffff */
.L_x_153:
[----:B0-----:R0:W1:Y:S02]  /*70d0*/  SYNCS.PHASECHK.TRANS64.TRYWAIT P0, [R7+URZ], R4 ;  /* 0x00000004070075a7 */ /* 0x001064000800017f */
[----:B-1----:R-:W-:Y:S05]  /*70e0*/  @!P0 NANOSLEEP.SYNCS 0x989680 ;  /* 0x009896800000895d */ /* 0x002fea0003900000 */
[----:B------:R-:W1:Y:S02]  /*70f0*/  @!P0 SYNCS.PHASECHK.TRANS64 P0, [R7+URZ], R4 ;  /* 0x00000004070085a7 */ /* 0x000e64000800007f */
[----:B-1----:R-:W-:Y:S05]  /*7100*/  @!P0 BRA `(.L_x_153) ;  /* 0xfffffffc00f08947 */ /* 0x002fea000383ffff */
[----:B------:R-:W-:Y:S05]  /*7110*/  BRA `(.L_x_173) ;  /* 0xfffffff800207947 */ /* 0x000fea000383ffff */
.L_x_154:
[----:B0-----:R0:W1:Y:S02]  /*7120*/  SYNCS.PHASECHK.TRANS64.TRYWAIT P0, [R6+URZ], R3 ;  /* 0x00000003060075a7 */ /* 0x001064000800017f */
[----:B-1----:R-:W-:Y:S05]  /*7130*/  @!P0 NANOSLEEP.SYNCS 0x989680 ;  /* 0x009896800000895d */ /* 0x002fea0003900000 */
[----:B------:R-:W1:Y:S02]  /*7140*/  @!P0 SYNCS.PHASECHK.TRANS64 P0, [R6+URZ], R3 ;  /* 0x00000003060085a7 */ /* 0x000e64000800007f */
[----:B-1----:R-:W-:Y:S05]  /*7150*/  @!P0 BRA `(.L_x_154) ;  /* 0xfffffffc00f08947 */ /* 0x002fea000383ffff */
[----:B------:R-:W-:Y:S05]  /*7160*/  BRA `(.L_x_174) ;  /* 0xfffffff800307947 */ /* 0x000fea000383ffff */
.L_x_155:
[----:B0-----:R0:W1:Y:S02]  /*7170*/  SYNCS.PHASECHK.TRANS64.TRYWAIT P0, [R7+URZ], R4 ;  /* 0x00000004070075a7 */ /* 0x001064000800017f */
[----:B-1----:R-:W-:Y:S05]  /*7180*/  @!P0 NANOSLEEP.SYNCS 0x989680 ;  /* 0x009896800000895d */ /* 0x002fea0003900000 */
[----:B------:R-:W1:Y:S02]  /*7190*/  @!P0 SYNCS.PHASECHK.TRANS64 P0, [R7+URZ], R4 ;  /* 0x00000004070085a7 */ /* 0x000e64000800007f */
[----:B-1----:R-:W-:Y:S05]  /*71a0*/  @!P0 BRA `(.L_x_155) ;  /* 0xfffffffc00f08947 */ /* 0x002fea000383ffff */
[----:B------:R-:W-:Y:S05]  /*71b0*/  BRA `(.L_x_175) ;  /* 0xfffffff800407947 */ /* 0x000fea000383ffff */
.L_x_156:
[----:B0-----:R0:W1:Y:S02]  /*71c0*/  SYNCS.PHASECHK.TRANS64.TRYWAIT P0, [R6+URZ], R3 ;  /* 0x00000003060075a7 */ /* 0x001064000800017f */
[----:B-1----:R-:W-:Y:S05]  /*71d0*/  @!P0 NANOSLEEP.SYNCS 0x989680 ;  /* 0x009896800000895d */ /* 0x002fea0003900000 */
[----:B------:R-:W1:Y:S02]  /*71e0*/  @!P0 SYNCS.PHASECHK.TRANS64 P0, [R6+URZ], R3 ;  /* 0x00000003060085a7 */ /* 0x000e64000800007f */
[----:B-1----:R-:W-:Y:S05]  /*71f0*/  @!P0 BRA `(.L_x_156) ;  /* 0xfffffffc00f08947 */ /* 0x002fea000383ffff */
[----:B------:R-:W-:Y:S05]  /*7200*/  BRA `(.L_x_176) ;  /* 0xfffffff800507947 */ /* 0x000fea000383ffff */
.L_x_157:
[----:B0-----:R0:W1:Y:S02]  /*7210*/  SYNCS.PHASECHK.TRANS64.TRYWAIT P0, [R7+URZ], R4 ;  /* 0x00000004070075a7 */ /* 0x001064000800017f */
[----:B-1----:R-:W-:Y:S05]  /*7220*/  @!P0 NANOSLEEP.SYNCS 0x989680 ;  /* 0x009896800000895d */ /* 0x002fea0003900000 */
[----:B------:R-:W1:Y:S02]  /*7230*/  @!P0 SYNCS.PHASECHK.TRANS64 P0, [R7+URZ], R4 ;  /* 0x00000004070085a7 */ /* 0x000e64000800007f */
[----:B-1----:R-:W-:Y:S05]  /*7240*/  @!P0 BRA `(.L_x_157) ;  /* 0xfffffffc00f08947 */ /* 0x002fea000383ffff */
[----:B------:R-:W-:Y:S05]  /*7250*/  BRA `(.L_x_177) ;  /* 0xfffffff800607947 */ /* 0x000fea000383ffff */
.L_x_158:
[----:B-1----:R1:W2:Y:S02]  /*7260*/  SYNCS.PHASECHK.TRANS64.TRYWAIT P0, [R6+URZ], R3 ;  /* 0x00000003060075a7 */ /* 0x0022a4000800017f */
[----:B--2---:R-:W-:Y:S05]  /*7270*/  @!P0 NANOSLEEP.SYNCS 0x989680 ;  /* 0x009896800000895d */ /* 0x004fea0003900000 */
[----:B------:R-:W2:Y:S02]  /*7280*/  @!P0 SYNCS.PHASECHK.TRANS64 P0, [R6+URZ], R3 ;  /* 0x00000003060085a7 */ /* 0x000ea4000800007f */
[----:B--2---:R-:W-:Y:S05]  /*7290*/  @!P0 BRA `(.L_x_158) ;  /* 0xfffffffc00f08947 */ /* 0x004fea000383ffff */
[----:B------:R-:W-:Y:S05]  /*72a0*/  BRA `(.L_x_178) ;  /* 0xfffffff800687947 */ /* 0x000fea000383ffff */
.L_x_179:
[----:B------:R-:W-:-:S00]  /*72b0*/  BRA `(.L_x_179) ;  /* 0xfffffffc00fc7947 */ /* 0x000fc0000383ffff */
[----:B------:R-:W-:-:S00]  /*72c0*/  NOP ;  /* 0x0000000000007918 */ /* 0x000fc00000000000 */
        /* <DEDUP_REMOVED lines=11> */
.L_x_180:


//--------------------- .nv.global.init           --------------------------
	.section	.nv.global.init,"aw",@progbits
.nv.global.init:
	.type		$str$22,@object
	.size		$str$22,($str$23 - $str$22)
$str$22:
        /*0000*/ 	.byte	0x6b, 0x5f, 0x74, 0x69, 0x6c, 0x65, 0x5f, 0x63, 0x6f, 0x75, 0x6e, 0x74, 0x20, 0x3e, 0x3d, 0x20
        /*0010*/ 	.byte	0x31, 0x00
	.type		$str$23,@object
	.size		$str$23,(__unnamed_1 - $str$23)
$str$23:
        /*0012*/ 	.byte	0x2f, 0x74, 0x6d, 0x70, 0x2f, 0x63, 0x75, 0x74, 0x6c, 0x61, 0x73, 0x73, 0x5f, 0x73, 0x77, 0x65
        /*0022*/ 	.byte	0x65, 0x70, 0x5f, 0x73, 0x72, 0x63, 0x2f, 0x69, 0x6e, 0x63, 0x6c, 0x75, 0x64, 0x65, 0x2f, 0x63
        /*0032*/ 	.byte	0x75, 0x74, 0x6c, 0x61, 0x73, 0x73, 0x2f, 0x67, 0x65, 0x6d, 0x6d, 0x2f, 0x63, 0x6f, 0x6c, 0x6c
        /*0042*/ 	.byte	0x65, 0x63, 0x74, 0x69, 0x76, 0x65, 0x2f, 0x73, 0x6d, 0x39, 0x30, 0x5f, 0x6d, 0x6d, 0x61, 0x5f
        /*0052*/ 	.byte	0x74, 0x6d, 0x61, 0x5f, 0x67, 0x6d, 0x6d, 0x61, 0x5f, 0x73, 0x73, 0x5f, 0x77, 0x61, 0x72, 0x70
        /*0062*/ 	.byte	0x73, 0x70, 0x65, 0x63, 0x69, 0x61, 0x6c, 0x69, 0x7a, 0x65, 0x64, 0x2e, 0x68, 0x70, 0x70, 0x00
	.type		__unnamed_1,@object
	.size		__unnamed_1,(.L_0 - __unnamed_1)
__unnamed_1:
        /*0072*/ 	.byte	0x76, 0x6f, 0x69, 0x64, 0x20, 0x63, 0x75, 0x74, 0x6c, 0x61, 0x73, 0x73, 0x3a, 0x3a, 0x67, 0x65
        /* <DEDUP_REMOVED lines=179> */
        /*0bb2*/ 	.byte	0x74, 0x69, 0x74, 0x79, 0x5d, 0x00
.L_0:


//--------------------- .nv.shared._ZN7cutlass13device_kernelINS_4gemm6kernel13GemmUniversalIN4cute5tupleIJiiiiEEENS1_10collective13CollectiveMmaINS1_34MainloopSm90TmaGmmaWarpSpecializedILi11ENS5_IJNS4_1CILi1EEESB_SB_EEENS1_32KernelTmaWarpSpecializedPingpongEEENS5_IJNSA_ILi64EEENSA_ILi96EEESF_EEENS_6half_tENS5_IJlSB_lEEESI_SJ_NS4_8TiledMMAINS4_8MMA_AtomIJNS4_4SM904GMMA25MMA_64x96x16_F32F16F16_SSILNSN_5MajorE0ELSP_0ELNSN_7ScaleInE1ELSQ_1EEEEEENS4_6LayoutISC_NS5_IJNSA_ILi0EEESU_SU_EEEEENS5_IJNS4_10UnderscoreESX_SX_EEEEENS4_13SM90_TMA_LOADENS4_14ComposedLayoutINS4_7SwizzleILi3ELi4ELi3EEENS4_18smem_ptr_flag_bitsILi16EEENST_INS5_IJNSA_ILi8EEESF_EEENS5_IJSF_SB_EEEEEEEvNS4_8identityES10_S1A_vS1B_EENS_8epilogue10collective6detail29Sm90TmaWarpSpecializedAdapterINS1E_15DefaultEpilogueISI_SJ_SJ_NS1D_6thread17LinearCombinationISI_Li1EffLNS1I_9ScaleType4KindE0ELNS_15FloatRoundStyleE2ESI_EENS1_15EpilogueDefaultEEEEEvvEEEEvNT_6ParamsE --------------------------
	.section	.nv.shared._ZN7cutlass13device_kernelINS_4gemm6kernel13GemmUniversalIN4cute5tupleIJiiiiEEENS1_10collective13CollectiveMmaINS1_34MainloopSm90TmaGmmaWarpSpecializedILi11ENS5_IJNS4_1CILi1EEESB_SB_EEENS1_32KernelTmaWarpSpecializedPingpongEEENS5_IJNSA_ILi64EEENSA_ILi96EEESF_EEENS_6half_tENS5_IJlSB_lEEESI_SJ_NS4_8TiledMMAINS4_8MMA_AtomIJNS4_4SM904GMMA25MMA_64x96x16_F32F16F16_SSILNSN_5MajorE0ELSP_0ELNSN_7ScaleInE1ELSQ_1EEEEEENS4_6LayoutISC_NS5_IJNSA_ILi0EEESU_SU_EEEEENS5_IJNS4_10UnderscoreESX_SX_EEEEENS4_13SM90_TMA_LOADENS4_14ComposedLayoutINS4_7SwizzleILi3ELi4ELi3EEENS4_18smem_ptr_flag_bitsILi16EEENST_INS5_IJNSA_ILi8EEESF_EEENS5_IJSF_SB_EEEEEEEvNS4_8identityES10_S1A_vS1B_EENS_8epilogue10collective6detail29Sm90TmaWarpSpecializedAdapterINS1E_15DefaultEpilogueISI_SJ_SJ_NS1D_6thread17LinearCombinationISI_Li1EffLNS1I_9ScaleType4KindE0ELNS_15FloatRoundStyleE2ESI_EENS1_15EpilogueDefaultEEEEEvvEEEEvNT_6ParamsE,"aw",@nobits
	.sectionflags	@""
	.align	16
	.zero		1024


//--------------------- .nv.shared.reserved.0     --------------------------
	.section	.nv.shared.reserved.0,"aw",@nobits
	.weak		__nv_reservedSMEM_offset_0_alias
	.size		__nv_reservedSMEM_offset_0_alias, 0, 0
	.other		__nv_reservedSMEM_offset_0_alias,@"STO_CUDA_RESERVED_SHARED STV_DEFAULT"
__nv_reservedSMEM_offset_0_alias:
	.zero		0


//--------------------- .nv.global                --------------------------
	.section	.nv.global,"aw",@nobits
.nv.global:
	.type		_ZN40_INTERNAL_cbc80fe7_4_k_cu_1c963100_144024cute1_E,@object
	.size		_ZN40_INTERNAL_cbc80fe7_4_k_cu_1c963100_144024cute1_E,(_ZN40_INTERNAL_cbc80fe7_4_k_cu_1c963100_144024cuda3std3__45__cpo6cbeginE - _ZN40_INTERNAL_cbc80fe7_4_k_cu_1c963100_144024cute1_E)
_ZN40_INTERNAL_cbc80fe7_4_k_cu_1c963100_144024cute1_E:
	.zero		1
	.type		_ZN40_INTERNAL_cbc80fe7_4_k_cu_1c963100_144024cuda3std3__45__cpo6cbeginE,@object
	.size		_ZN40_INTERNAL_cbc80fe7_4_k_cu_1c963100_144024cuda3std3__45__cpo6cbeginE,(_ZN40_INTERNAL_cbc80fe7_4_k_cu_1c963100_144024cuda3std3__48in_placeE - _ZN40_INTERNAL_cbc80fe7_4_k_cu_1c963100_144024cuda3std3__45__cpo6cbeginE)
_ZN40_INTERNAL_cbc80fe7_4_k_cu_1c963100_144024cuda3std3__45__cpo6cbeginE:
	.zero		1
	.type		_ZN40_INTERNAL_cbc80fe7_4_k_cu_1c963100_144024cuda3std3__48in_placeE,@object
	.size		_ZN40_INTERNAL_cbc80fe7_4_k_cu_1c963100_144024cuda3std3__48in_placeE,(_ZN40_INTERNAL_cbc80fe7_4_k_cu_1c963100_144024cuda3std6ranges3__45__cpo9iter_moveE - _ZN40_INTERNAL_cbc80fe7_4_k_cu_1c963100_144024cuda3std3__48in_placeE)
_ZN40_INTERNAL_cbc80fe7_4_k_cu_1c963100_144024cuda3std3__48in_placeE:
	.zero		1
	.type		_ZN40_INTERNAL_cbc80fe7_4_k_cu_1c963100_144024cuda3std6ranges3__45__cpo9iter_moveE,@object
	.size		_ZN40_INTERNAL_cbc80fe7_4_k_cu_1c963100_144024cuda3std6ranges3__45__cpo9iter_moveE,(_ZN40_INTERNAL_cbc80fe7_4_k_cu_1c963100_144024cuda3std3__45__cpo5beginE - _ZN40_INTERNAL_cbc80fe7_4_k_cu_1c963100_144024cuda3std6ranges3__45__cpo9iter_moveE)
_ZN40_INTERNAL_cbc80fe7_4_k_cu_1c963100_144024cuda3std6ranges3__45__cpo9iter_moveE:
	.zero		1
	.type		_ZN40_INTERNAL_cbc80fe7_4_k_cu_1c963100_144024cuda3std3__45__cpo5beginE,@object
	.size		_ZN40_INTERNAL_cbc80fe7_4_k_cu_1c963100_144024cuda3std3__45__cpo5beginE,(_ZN40_INTERNAL_cbc80fe7_4_k_cu_1c963100_144024cuda3std3__442_GLOBAL__N__cbc80fe7_4_k_cu_1c963100_144026ignoreE - _ZN40_INTERNAL_cbc80fe7_4_k_cu_1c963100_144024cuda3std3__45__cpo5beginE)
_ZN40_INTERNAL_cbc80fe7_4_k_cu_1c963100_144024cuda3std3__45__cpo5beginE:
	.zero		1
	.type		_ZN40_INTERNAL_cbc80fe7_4_k_cu_1c963100_144024cuda3std3__442_GLOBAL__N__cbc80fe7_4_k_cu_1c963100_144026ignoreE,@object
	.size		_ZN40_INTERNAL_cbc80fe7_4_k_cu_1c963100_144024cuda3std3__442_GLOBAL__N__cbc80fe7_4_k_cu_1c963100_144026ignoreE,(_ZN40_INTERNAL_cbc80fe7_4_k_cu_1c963100_144024cute7productE - _ZN40_INTERNAL_cbc80fe7_4_k_cu_1c963100_144024cuda3std3__442_GLOBAL__N__cbc80fe7_4_k_cu_1c963100_144026ignoreE)
_ZN40_INTERNAL_cbc80fe7_4_k_cu_1c963100_144024cuda3std3__442_GLOBAL__N__cbc80fe7_4_k_cu_1c963100_144026ignoreE:
	.zero		1
	.type		_ZN40_INTERNAL_cbc80fe7_4_k_cu_1c963100_144024cute7productE,@object
	.size		_ZN40_INTERNAL_cbc80fe7_4_k_cu_1c963100_144024cute7productE,(_ZN40_INTERNAL_cbc80fe7_4_k_cu_1c963100_144024cuda3std3__45__cpo3endE - _ZN40_INTERNAL_cbc80fe7_4_k_cu_1c963100_144024cute7productE)
_ZN40_INTERNAL_cbc80fe7_4_k_cu_1c963100_144024cute7productE:
	.zero		1
	.type		_ZN40_INTERNAL_cbc80fe7_4_k_cu_1c963100_144024cuda3std3__45__cpo3endE,@object
	.size		_ZN40_INTERNAL_cbc80fe7_4_k_cu_1c963100_144024cuda3std3__45__cpo3endE,(_ZN40_INTERNAL_cbc80fe7_4_k_cu_1c963100_144024cuda3std3__419piecewise_constructE - _ZN40_INTERNAL_cbc80fe7_4_k_cu_1c963100_144024cuda3std3__45__cpo3endE)
_ZN40_INTERNAL_cbc80fe7_4_k_cu_1c963100_144024cuda3std3__45__cpo3endE:
	.zero		1
	.type		_ZN40_INTERNAL_cbc80fe7_4_k_cu_1c963100_144024cuda3std3__419piecewise_constructE,@object
	.size		_ZN40_INTERNAL_cbc80fe7_4_k_cu_1c963100_144024cuda3std3__419piecewise_constructE,(_ZN40_INTERNAL_cbc80fe7_4_k_cu_1c963100_144024cuda3std3__45__cpo4cendE - _ZN40_INTERNAL_cbc80fe7_4_k_cu_1c963100_144024cuda3std3__419piecewise_constructE)
_ZN40_INTERNAL_cbc80fe7_4_k_cu_1c963100_144024cuda3std3__419piecewise_constructE:
	.zero		1
	.type		_ZN40_INTERNAL_cbc80fe7_4_k_cu_1c963100_144024cuda3std3__45__cpo4cendE,@object
	.size		_ZN40_INTERNAL_cbc80fe7_4_k_cu_1c963100_144024cuda3std3__45__cpo4cendE,(_ZN40_INTERNAL_cbc80fe7_4_k_cu_1c963100_144024cuda3std6ranges3__45__cpo4swapE - _ZN40_INTERNAL_cbc80fe7_4_k_cu_1c963100_144024cuda3std3__45__cpo4cendE)
_ZN40_INTERNAL_cbc80fe7_4_k_cu_1c963100_144024cuda3std3__45__cpo4cendE:
	.zero		1
	.type		_ZN40_INTERNAL_cbc80fe7_4_k_cu_1c963100_144024cuda3std6ranges3__45__cpo4swapE,@object
	.size		_ZN40_INTERNAL_cbc80fe7_4_k_cu_1c963100_144024cuda3std6ranges3__45__cpo4swapE,(.L_8 - _ZN40_INTERNAL_cbc80fe7_4_k_cu_1c963100_144024cuda3std6ranges3__45__cpo4swapE)
_ZN40_INTERNAL_cbc80fe7_4_k_cu_1c963100_144024cuda3std6ranges3__45__cpo4swapE:
	.zero		1
.L_8:


//--------------------- .nv.constant0._ZN7cutlass13device_kernelINS_4gemm6kernel13GemmUniversalIN4cute5tupleIJiiiiEEENS1_10collective13CollectiveMmaINS1_34MainloopSm90TmaGmmaWarpSpecializedILi11ENS5_IJNS4_1CILi1EEESB_SB_EEENS1_32KernelTmaWarpSpecializedPingpongEEENS5_IJNSA_ILi64EEENSA_ILi96EEESF_EEENS_6half_tENS5_IJlSB_lEEESI_SJ_NS4_8TiledMMAINS4_8MMA_AtomIJNS4_4SM904GMMA25MMA_64x96x16_F32F16F16_SSILNSN_5MajorE0ELSP_0ELNSN_7ScaleInE1ELSQ_1EEEEEENS4_6LayoutISC_NS5_IJNSA_ILi0EEESU_SU_EEEEENS5_IJNS4_10UnderscoreESX_SX_EEEEENS4_13SM90_TMA_LOADENS4_14ComposedLayoutINS4_7SwizzleILi3ELi4ELi3EEENS4_18smem_ptr_flag_bitsILi16EEENST_INS5_IJNSA_ILi8EEESF_EEENS5_IJSF_SB_EEEEEEEvNS4_8identityES10_S1A_vS1B_EENS_8epilogue10collective6detail29Sm90TmaWarpSpecializedAdapterINS1E_15DefaultEpilogueISI_SJ_SJ_NS1D_6thread17LinearCombinationISI_Li1EffLNS1I_9ScaleType4KindE0ELNS_15FloatRoundStyleE2ESI_EENS1_15EpilogueDefaultEEEEEvvEEEEvNT_6ParamsE --------------------------
	.section	.nv.constant0._ZN7cutlass13device_kernelINS_4gemm6kernel13GemmUniversalIN4cute5tupleIJiiiiEEENS1_10collective13CollectiveMmaINS1_34MainloopSm90TmaGmmaWarpSpecializedILi11ENS5_IJNS4_1CILi1EEESB_SB_EEENS1_32KernelTmaWarpSpecializedPingpongEEENS5_IJNSA_ILi64EEENSA_ILi96EEESF_EEENS_6half_tENS5_IJlSB_lEEESI_SJ_NS4_8TiledMMAINS4_8MMA_AtomIJNS4_4SM904GMMA25MMA_64x96x16_F32F16F16_SSILNSN_5MajorE0ELSP_0ELNSN_7ScaleInE1ELSQ_1EEEEEENS4_6LayoutISC_NS5_IJNSA_ILi0EEESU_SU_EEEEENS5_IJNS4_10UnderscoreESX_SX_EEEEENS4_13SM90_TMA_LOADENS4_14ComposedLayoutINS4_7SwizzleILi3ELi4ELi3EEENS4_18smem_ptr_flag_bitsILi16EEENST_INS5_IJNSA_ILi8EEESF_EEENS5_IJSF_SB_EEEEEEEvNS4_8identityES10_S1A_vS1B_EENS_8epilogue10collective6detail29Sm90TmaWarpSpecializedAdapterINS1E_15DefaultEpilogueISI_SJ_SJ_NS1D_6thread17LinearCombinationISI_Li1EffLNS1I_9ScaleType4KindE0ELNS_15FloatRoundStyleE2ESI_EENS1_15EpilogueDefaultEEEEEvvEEEEvNT_6ParamsE,"a",@progbits
	.sectionflags	@""
	.align	4
.nv.constant0._ZN7cutlass13device_kernelINS_4gemm6kernel13GemmUniversalIN4cute5tupleIJiiiiEEENS1_10collective13CollectiveMmaINS1_34MainloopSm90TmaGmmaWarpSpecializedILi11ENS5_IJNS4_1CILi1EEESB_SB_EEENS1_32KernelTmaWarpSpecializedPingpongEEENS5_IJNSA_ILi64EEENSA_ILi96EEESF_EEENS_6half_tENS5_IJlSB_lEEESI_SJ_NS4_8TiledMMAINS4_8MMA_AtomIJNS4_4SM904GMMA25MMA_64x96x16_F32F16F16_SSILNSN_5MajorE0ELSP_0ELNSN_7ScaleInE1ELSQ_1EEEEEENS4_6LayoutISC_NS5_IJNSA_ILi0EEESU_SU_EEEEENS5_IJNS4_10UnderscoreESX_SX_EEEEENS4_13SM90_TMA_LOADENS4_14ComposedLayoutINS4_7SwizzleILi3ELi4ELi3EEENS4_18smem_ptr_flag_bitsILi16EEENST_INS5_IJNSA_ILi8EEESF_EEENS5_IJSF_SB_EEEEEEEvNS4_8identityES10_S1A_vS1B_EENS_8epilogue10collective6detail29Sm90TmaWarpSpecializedAdapterINS1E_15DefaultEpilogueISI_SJ_SJ_NS1D_6thread17LinearCombinationISI_Li1EffLNS1I_9ScaleType4KindE0ELNS_15FloatRoundStyleE2ESI_EENS1_15EpilogueDefaultEEEEEvvEEEEvNT_6ParamsE:
	.zero		1664


//--------------------- SYMBOLS --------------------------

	.type		.nv.reservedSmem.offset0,@object
	.size		.nv.reservedSmem.offset0,0x4
	.type		__assertfail,@function
